//
// Generated by NVIDIA NVVM Compiler
//
// Compiler Build ID: CL-36424714
// Cuda compilation tools, release 13.0, V13.0.88
// Based on NVVM 20.0.0
//

.version 9.0
.target sm_100
.address_size 64

	// .globl	_Z16layer1_init_biasPfS_
// _ZZ19layer1_feature_mapsPfPhS_E8in_layer has been demoted
// _ZZ19layer1_feature_mapsPfPhS_E6weight has been demoted

.visible .entry _Z16layer1_init_biasPfS_(
	.param .u64 .ptr .align 1 _Z16layer1_init_biasPfS__param_0,
	.param .u64 .ptr .align 1 _Z16layer1_init_biasPfS__param_1
)
{
	.reg .pred 	%p<6>;
	.reg .b32 	%r<15>;
	.reg .b32 	%f<2>;
	.reg .b64 	%rd<9>;

	ld.param.u64 	%rd1, [_Z16layer1_init_biasPfS__param_0];
	ld.param.u64 	%rd2, [_Z16layer1_init_biasPfS__param_1];
	mov.u32 	%r4, %tid.x;
	mov.u32 	%r5, %ctaid.x;
	shl.b32 	%r6, %r5, 4;
	add.s32 	%r1, %r6, %r4;
	mov.u32 	%r7, %tid.y;
	mov.u32 	%r8, %ctaid.y;
	shl.b32 	%r9, %r8, 4;
	add.s32 	%r2, %r9, %r7;
	mov.u32 	%r10, %tid.z;
	mov.u32 	%r11, %ctaid.z;
	shl.b32 	%r12, %r11, 1;
	add.s32 	%r3, %r12, %r10;
	setp.gt.u32 	%p1, %r2, 357;
	setp.gt.s32 	%p2, %r1, 637;
	setp.gt.u32 	%p3, %r3, 5;
	or.pred  	%p4, %p1, %p3;
	or.pred  	%p5, %p4, %p2;
	@%p5 bra 	$L__BB0_2;
	cvta.to.global.u64 	%rd3, %rd2;
	cvta.to.global.u64 	%rd4, %rd1;
	mul.wide.u32 	%rd5, %r3, 4;
	add.s64 	%rd6, %rd3, %rd5;
	ld.global.f32 	%f1, [%rd6];
	mad.lo.s32 	%r13, %r2, 638, %r1;
	mad.lo.s32 	%r14, %r3, 228404, %r13;
	mul.wide.s32 	%rd7, %r14, 4;
	add.s64 	%rd8, %rd4, %rd7;
	st.global.f32 	[%rd8], %f1;
$L__BB0_2:
	ret;

}
	// .globl	_Z19layer1_feature_mapsPfPhS_
.visible .entry _Z19layer1_feature_mapsPfPhS_(
	.param .u64 .ptr .align 1 _Z19layer1_feature_mapsPfPhS__param_0,
	.param .u64 .ptr .align 1 _Z19layer1_feature_mapsPfPhS__param_1,
	.param .u64 .ptr .align 1 _Z19layer1_feature_mapsPfPhS__param_2
)
{
	.reg .pred 	%p<17>;
	.reg .b16 	%rs<42>;
	.reg .b32 	%r<49>;
	.reg .b32 	%f<111>;
	.reg .b64 	%rd<17>;
	// demoted variable
	.shared .align 1 .b8 _ZZ19layer1_feature_mapsPfPhS_E8in_layer[484];
	// demoted variable
	.shared .align 4 .b8 _ZZ19layer1_feature_mapsPfPhS_E6weight[864];
	ld.param.u64 	%rd2, [_Z19layer1_feature_mapsPfPhS__param_0];
	ld.param.u64 	%rd4, [_Z19layer1_feature_mapsPfPhS__param_1];
	ld.param.u64 	%rd3, [_Z19layer1_feature_mapsPfPhS__param_2];
	cvta.to.global.u64 	%rd1, %rd4;
	mov.u32 	%r1, %tid.x;
	mov.u32 	%r2, %ctaid.x;
	shl.b32 	%r13, %r2, 3;
	add.s32 	%r3, %r13, %r1;
	mov.u32 	%r4, %tid.y;
	mov.u32 	%r5, %ctaid.y;
	shl.b32 	%r14, %r5, 3;
	add.s32 	%r6, %r14, %r4;
	mov.u32 	%r15, %tid.z;
	mov.u32 	%r16, %ctaid.z;
	shl.b32 	%r17, %r16, 3;
	add.s32 	%r18, %r17, %r15;
	shl.b32 	%r8, %r3, 1;
	add.s32 	%r19, %r8, %r18;
	shl.b32 	%r9, %r1, 1;
	add.s32 	%r20, %r9, %r18;
	mov.u32 	%r21, _ZZ19layer1_feature_mapsPfPhS_E8in_layer;
	add.s32 	%r22, %r21, %r20;
	shl.b32 	%r10, %r4, 1;
	mad.lo.s32 	%r23, %r6, 2560, %r19;
	cvt.s64.s32 	%rd5, %r23;
	add.s64 	%rd6, %rd1, %rd5;
	ld.global.u8 	%rs1, [%rd6];
	mad.lo.s32 	%r24, %r4, 44, %r22;
	st.shared.u8 	[%r24], %rs1;
	ld.global.u8 	%rs2, [%rd6+1280];
	st.shared.u8 	[%r24+22], %rs2;
	setp.ne.s32 	%p1, %r4, 0;
	setp.gt.u32 	%p2, %r18, 5;
	mad.lo.s32 	%r11, %r18, 22, %r21;
	or.pred  	%p3, %p1, %p2;
	@%p3 bra 	$L__BB1_2;
	shl.b32 	%r25, %r5, 4;
	add.s32 	%r26, %r25, %r18;
	mad.lo.s32 	%r27, %r26, 1280, %r8;
	add.s32 	%r28, %r27, 20480;
	cvt.s64.s32 	%rd7, %r28;
	add.s64 	%rd8, %rd1, %rd7;
	ld.global.u8 	%rs3, [%rd8];
	add.s32 	%r29, %r11, %r9;
	st.shared.u8 	[%r29+352], %rs3;
	ld.global.u8 	%rs4, [%rd8+1];
	st.shared.u8 	[%r29+353], %rs4;
$L__BB1_2:
	setp.ne.s32 	%p4, %r4, 0;
	max.u32 	%r30, %r1, %r18;
	setp.gt.u32 	%p5, %r30, 5;
	or.pred  	%p6, %p5, %p4;
	@%p6 bra 	$L__BB1_4;
	shl.b32 	%r31, %r5, 4;
	add.s32 	%r32, %r31, %r18;
	shl.b32 	%r33, %r2, 4;
	add.s32 	%r34, %r1, %r33;
	mad.lo.s32 	%r35, %r32, 1280, %r34;
	add.s32 	%r36, %r35, 20496;
	cvt.u64.u32 	%rd9, %r36;
	add.s64 	%rd10, %rd1, %rd9;
	ld.global.u8 	%rs5, [%rd10];
	add.s32 	%r37, %r1, %r11;
	st.shared.u8 	[%r37+368], %rs5;
$L__BB1_4:
	setp.gt.u32 	%p7, %r18, 5;
	setp.gt.u32 	%p8, %r4, 357;
	setp.gt.u32 	%p9, %r1, 637;
	or.pred  	%p10, %p8, %p9;
	mov.u32 	%r39, _ZZ19layer1_feature_mapsPfPhS_E6weight;
	mad.lo.s32 	%r12, %r18, 144, %r39;
	or.pred  	%p11, %p10, %p7;
	@%p11 bra 	$L__BB1_6;
	mad.lo.s32 	%r40, %r4, 6, %r1;
	mad.lo.s32 	%r41, %r18, 36, %r40;
	cvta.to.global.u64 	%rd11, %rd3;
	mul.wide.u32 	%rd12, %r41, 4;
	add.s64 	%rd13, %rd11, %rd12;
	ld.global.f32 	%f1, [%rd13];
	shl.b32 	%r42, %r40, 2;
	add.s32 	%r43, %r12, %r42;
	st.shared.f32 	[%r43], %f1;
$L__BB1_6:
	setp.gt.u32 	%p12, %r18, 5;
	bar.sync 	0;
	setp.gt.u32 	%p13, %r6, 357;
	setp.gt.s32 	%p14, %r3, 637;
	or.pred  	%p15, %p13, %p12;
	or.pred  	%p16, %p15, %p14;
	@%p16 bra 	$L__BB1_8;
	mad.lo.s32 	%r44, %r6, 638, %r3;
	mad.lo.s32 	%r45, %r18, 228404, %r44;
	cvta.to.global.u64 	%rd14, %rd2;
	mul.wide.s32 	%rd15, %r45, 4;
	add.s64 	%rd16, %rd14, %rd15;
	ld.global.f32 	%f2, [%rd16];
	mad.lo.s32 	%r47, %r10, 22, %r21;
	add.s32 	%r48, %r47, %r9;
	ld.shared.u8 	%rs6, [%r48];
	cvt.rn.f32.u16 	%f3, %rs6;
	ld.shared.f32 	%f4, [%r12];
	fma.rn.f32 	%f5, %f4, %f3, %f2;
	ld.shared.u8 	%rs7, [%r48+1];
	cvt.rn.f32.u16 	%f6, %rs7;
	ld.shared.f32 	%f7, [%r12+4];
	fma.rn.f32 	%f8, %f7, %f6, %f5;
	ld.shared.u8 	%rs8, [%r48+2];
	cvt.rn.f32.u16 	%f9, %rs8;
	ld.shared.f32 	%f10, [%r12+8];
	fma.rn.f32 	%f11, %f10, %f9, %f8;
	ld.shared.u8 	%rs9, [%r48+3];
	cvt.rn.f32.u16 	%f12, %rs9;
	ld.shared.f32 	%f13, [%r12+12];
	fma.rn.f32 	%f14, %f13, %f12, %f11;
	ld.shared.u8 	%rs10, [%r48+4];
	cvt.rn.f32.u16 	%f15, %rs10;
	ld.shared.f32 	%f16, [%r12+16];
	fma.rn.f32 	%f17, %f16, %f15, %f14;
	ld.shared.u8 	%rs11, [%r48+5];
	cvt.rn.f32.u16 	%f18, %rs11;
	ld.shared.f32 	%f19, [%r12+20];
	fma.rn.f32 	%f20, %f19, %f18, %f17;
	ld.shared.u8 	%rs12, [%r48+22];
	cvt.rn.f32.u16 	%f21, %rs12;
	ld.shared.f32 	%f22, [%r12+24];
	fma.rn.f32 	%f23, %f22, %f21, %f20;
	ld.shared.u8 	%rs13, [%r48+23];
	cvt.rn.f32.u16 	%f24, %rs13;
	ld.shared.f32 	%f25, [%r12+28];
	fma.rn.f32 	%f26, %f25, %f24, %f23;
	ld.shared.u8 	%rs14, [%r48+24];
	cvt.rn.f32.u16 	%f27, %rs14;
	ld.shared.f32 	%f28, [%r12+32];
	fma.rn.f32 	%f29, %f28, %f27, %f26;
	ld.shared.u8 	%rs15, [%r48+25];
	cvt.rn.f32.u16 	%f30, %rs15;
	ld.shared.f32 	%f31, [%r12+36];
	fma.rn.f32 	%f32, %f31, %f30, %f29;
	ld.shared.u8 	%rs16, [%r48+26];
	cvt.rn.f32.u16 	%f33, %rs16;
	ld.shared.f32 	%f34, [%r12+40];
	fma.rn.f32 	%f35, %f34, %f33, %f32;
	ld.shared.u8 	%rs17, [%r48+27];
	cvt.rn.f32.u16 	%f36, %rs17;
	ld.shared.f32 	%f37, [%r12+44];
	fma.rn.f32 	%f38, %f37, %f36, %f35;
	ld.shared.u8 	%rs18, [%r48+44];
	cvt.rn.f32.u16 	%f39, %rs18;
	ld.shared.f32 	%f40, [%r12+48];
	fma.rn.f32 	%f41, %f40, %f39, %f38;
	ld.shared.u8 	%rs19, [%r48+45];
	cvt.rn.f32.u16 	%f42, %rs19;
	ld.shared.f32 	%f43, [%r12+52];
	fma.rn.f32 	%f44, %f43, %f42, %f41;
	ld.shared.u8 	%rs20, [%r48+46];
	cvt.rn.f32.u16 	%f45, %rs20;
	ld.shared.f32 	%f46, [%r12+56];
	fma.rn.f32 	%f47, %f46, %f45, %f44;
	ld.shared.u8 	%rs21, [%r48+47];
	cvt.rn.f32.u16 	%f48, %rs21;
	ld.shared.f32 	%f49, [%r12+60];
	fma.rn.f32 	%f50, %f49, %f48, %f47;
	ld.shared.u8 	%rs22, [%r48+48];
	cvt.rn.f32.u16 	%f51, %rs22;
	ld.shared.f32 	%f52, [%r12+64];
	fma.rn.f32 	%f53, %f52, %f51, %f50;
	ld.shared.u8 	%rs23, [%r48+49];
	cvt.rn.f32.u16 	%f54, %rs23;
	ld.shared.f32 	%f55, [%r12+68];
	fma.rn.f32 	%f56, %f55, %f54, %f53;
	ld.shared.u8 	%rs24, [%r48+66];
	cvt.rn.f32.u16 	%f57, %rs24;
	ld.shared.f32 	%f58, [%r12+72];
	fma.rn.f32 	%f59, %f58, %f57, %f56;
	ld.shared.u8 	%rs25, [%r48+67];
	cvt.rn.f32.u16 	%f60, %rs25;
	ld.shared.f32 	%f61, [%r12+76];
	fma.rn.f32 	%f62, %f61, %f60, %f59;
	ld.shared.u8 	%rs26, [%r48+68];
	cvt.rn.f32.u16 	%f63, %rs26;
	ld.shared.f32 	%f64, [%r12+80];
	fma.rn.f32 	%f65, %f64, %f63, %f62;
	ld.shared.u8 	%rs27, [%r48+69];
	cvt.rn.f32.u16 	%f66, %rs27;
	ld.shared.f32 	%f67, [%r12+84];
	fma.rn.f32 	%f68, %f67, %f66, %f65;
	ld.shared.u8 	%rs28, [%r48+70];
	cvt.rn.f32.u16 	%f69, %rs28;
	ld.shared.f32 	%f70, [%r12+88];
	fma.rn.f32 	%f71, %f70, %f69, %f68;
	ld.shared.u8 	%rs29, [%r48+71];
	cvt.rn.f32.u16 	%f72, %rs29;
	ld.shared.f32 	%f73, [%r12+92];
	fma.rn.f32 	%f74, %f73, %f72, %f71;
	ld.shared.u8 	%rs30, [%r48+88];
	cvt.rn.f32.u16 	%f75, %rs30;
	ld.shared.f32 	%f76, [%r12+96];
	fma.rn.f32 	%f77, %f76, %f75, %f74;
	ld.shared.u8 	%rs31, [%r48+89];
	cvt.rn.f32.u16 	%f78, %rs31;
	ld.shared.f32 	%f79, [%r12+100];
	fma.rn.f32 	%f80, %f79, %f78, %f77;
	ld.shared.u8 	%rs32, [%r48+90];
	cvt.rn.f32.u16 	%f81, %rs32;
	ld.shared.f32 	%f82, [%r12+104];
	fma.rn.f32 	%f83, %f82, %f81, %f80;
	ld.shared.u8 	%rs33, [%r48+91];
	cvt.rn.f32.u16 	%f84, %rs33;
	ld.shared.f32 	%f85, [%r12+108];
	fma.rn.f32 	%f86, %f85, %f84, %f83;
	ld.shared.u8 	%rs34, [%r48+92];
	cvt.rn.f32.u16 	%f87, %rs34;
	ld.shared.f32 	%f88, [%r12+112];
	fma.rn.f32 	%f89, %f88, %f87, %f86;
	ld.shared.u8 	%rs35, [%r48+93];
	cvt.rn.f32.u16 	%f90, %rs35;
	ld.shared.f32 	%f91, [%r12+116];
	fma.rn.f32 	%f92, %f91, %f90, %f89;
	ld.shared.u8 	%rs36, [%r48+110];
	cvt.rn.f32.u16 	%f93, %rs36;
	ld.shared.f32 	%f94, [%r12+120];
	fma.rn.f32 	%f95, %f94, %f93, %f92;
	ld.shared.u8 	%rs37, [%r48+111];
	cvt.rn.f32.u16 	%f96, %rs37;
	ld.shared.f32 	%f97, [%r12+124];
	fma.rn.f32 	%f98, %f97, %f96, %f95;
	ld.shared.u8 	%rs38, [%r48+112];
	cvt.rn.f32.u16 	%f99, %rs38;
	ld.shared.f32 	%f100, [%r12+128];
	fma.rn.f32 	%f101, %f100, %f99, %f98;
	ld.shared.u8 	%rs39, [%r48+113];
	cvt.rn.f32.u16 	%f102, %rs39;
	ld.shared.f32 	%f103, [%r12+132];
	fma.rn.f32 	%f104, %f103, %f102, %f101;
	ld.shared.u8 	%rs40, [%r48+114];
	cvt.rn.f32.u16 	%f105, %rs40;
	ld.shared.f32 	%f106, [%r12+136];
	fma.rn.f32 	%f107, %f106, %f105, %f104;
	ld.shared.u8 	%rs41, [%r48+115];
	cvt.rn.f32.u16 	%f108, %rs41;
	ld.shared.f32 	%f109, [%r12+140];
	fma.rn.f32 	%f110, %f109, %f108, %f107;
	st.global.f32 	[%rd16], %f110;
$L__BB1_8:
	ret;

}
	// .globl	_Z14layer1_sigmoidPfPh
.visible .entry _Z14layer1_sigmoidPfPh(
	.param .u64 .ptr .align 1 _Z14layer1_sigmoidPfPh_param_0,
	.param .u64 .ptr .align 1 _Z14layer1_sigmoidPfPh_param_1
)
{
	.reg .pred 	%p<6>;
	.reg .b32 	%r<16>;
	.reg .b32 	%f<17>;
	.reg .b64 	%rd<9>;

	ld.param.u64 	%rd1, [_Z14layer1_sigmoidPfPh_param_0];
	ld.param.u64 	%rd2, [_Z14layer1_sigmoidPfPh_param_1];
	mov.u32 	%r2, %tid.x;
	mov.u32 	%r3, %ctaid.x;
	mad.lo.s32 	%r4, %r3, 14, %r2;
	mov.u32 	%r5, %tid.y;
	mov.u32 	%r6, %ctaid.y;
	mad.lo.s32 	%r7, %r6, 14, %r5;
	mov.u32 	%r8, %tid.z;
	mov.u32 	%r9, %ctaid.z;
	shl.b32 	%r10, %r9, 1;
	add.s32 	%r11, %r10, %r8;
	mad.lo.s32 	%r12, %r7, 638, %r4;
	mad.lo.s32 	%r1, %r11, 228404, %r12;
	setp.gt.u32 	%p1, %r7, 357;
	setp.gt.s32 	%p2, %r4, 637;
	setp.gt.u32 	%p3, %r11, 5;
	or.pred  	%p4, %p1, %p3;
	or.pred  	%p5, %p4, %p2;
	@%p5 bra 	$L__BB2_2;
	cvta.to.global.u64 	%rd3, %rd1;
	cvta.to.global.u64 	%rd4, %rd2;
	cvt.s64.s32 	%rd5, %r1;
	mul.wide.s32 	%rd6, %r1, 4;
	add.s64 	%rd7, %rd3, %rd6;
	ld.global.f32 	%f1, [%rd7];
	mul.f32 	%f2, %f1, 0fBB800000;
	fma.rn.f32 	%f3, %f2, 0f3BBB989D, 0f3F000000;
	cvt.sat.f32.f32 	%f4, %f3;
	mov.f32 	%f5, 0f4B400001;
	mov.f32 	%f6, 0f437C0000;
	fma.rm.f32 	%f7, %f4, %f6, %f5;
	add.f32 	%f8, %f7, 0fCB40007F;
	neg.f32 	%f9, %f8;
	fma.rn.f32 	%f10, %f2, 0f3FB8AA3B, %f9;
	fma.rn.f32 	%f11, %f2, 0f32A57060, %f10;
	mov.b32 	%r13, %f7;
	shl.b32 	%r14, %r13, 23;
	mov.b32 	%f12, %r14;
	ex2.approx.ftz.f32 	%f13, %f11;
	fma.rn.f32 	%f14, %f13, %f12, 0f3F800000;
	mov.f32 	%f15, 0f437FFFBE;
	div.rn.f32 	%f16, %f15, %f14;
	cvt.rzi.u32.f32 	%r15, %f16;
	add.s64 	%rd8, %rd4, %rd5;
	st.global.u8 	[%rd8], %r15;
$L__BB2_2:
	ret;

}


// ===== COMPILED SASS (sm_100) =====

	.target	sm_100

	.elftype	@"ET_EXEC"


//--------------------- .note.nv.tkinfo           --------------------------
	.section	.note.nv.tkinfo,"",@"SHT_NOTE"
	.sectionflags	@"SHF_NOTE_NV_TKINFO"
	.tkinfo
        /*0018*/ 	.word	0x00000002
        /*0030*/ 	.string	""
        /*0030*/ 	.string	"ptxas"
        /*0030*/ 	.string	"Cuda compilation tools, release 13.0, V13.0.88"
        /*0030*/ 	.string	"Build cuda_13.0.r13.0/compiler.36424714_0"
        /*0030*/ 	.string	"-arch sm_100 -m 64 "



//--------------------- .note.nv.cuinfo           --------------------------
	.section	.note.nv.cuinfo,"",@"SHT_NOTE"
	.sectionflags	@"SHF_NOTE_NV_CUINFO"
        /*0018*/ 	.short	0x0002
        /*001a*/ 	.short	0x0064
        /*001c*/ 	.short	0x0082
	.zero		2


//--------------------- .nv.info                  --------------------------
	.section	.nv.info,"",@"SHT_CUDA_INFO"
	.align	4


	//----- nvinfo : EIATTR_REGCOUNT
	.align		4
        /*0000*/ 	.byte	0x04, 0x2f
        /*0002*/ 	.short	(.L_1 - .L_0)
	.align		4
.L_0:
        /*0004*/ 	.word	index@(_Z16layer1_init_biasPfS_)
        /*0008*/ 	.word	0x0000000c


	//----- nvinfo : EIATTR_FRAME_SIZE
	.align		4
.L_1:
        /*000c*/ 	.byte	0x04, 0x11
        /*000e*/ 	.short	(.L_3 - .L_2)
	.align		4
.L_2:
        /*0010*/ 	.word	index@(_Z16layer1_init_biasPfS_)
        /*0014*/ 	.word	0x00000000


	//----- nvinfo : EIATTR_REGCOUNT
	.align		4
.L_3:
        /*0018*/ 	.byte	0x04, 0x2f
        /*001a*/ 	.short	(.L_5 - .L_4)
	.align		4
.L_4:
        /*001c*/ 	.word	index@(_Z19layer1_feature_mapsPfPhS_)
        /*0020*/ 	.word	0x0000001d


	//----- nvinfo : EIATTR_FRAME_SIZE
	.align		4
.L_5:
        /*0024*/ 	.byte	0x04, 0x11
        /*0026*/ 	.short	(.L_7 - .L_6)
	.align		4
.L_6:
        /*0028*/ 	.word	index@(_Z19layer1_feature_mapsPfPhS_)
        /*002c*/ 	.word	0x00000000


	//----- nvinfo : EIATTR_REGCOUNT
	.align		4
.L_7:
        /*0030*/ 	.byte	0x04, 0x2f
        /*0032*/ 	.short	(.L_9 - .L_8)
	.align		4
.L_8:
        /*0034*/ 	.word	index@(_Z14layer1_sigmoidPfPh)
        /*0038*/ 	.word	0x0000000d


	//----- nvinfo : EIATTR_FRAME_SIZE
	.align		4
.L_9:
        /*003c*/ 	.byte	0x04, 0x11
        /*003e*/ 	.short	(.L_11 - .L_10)
	.align		4
.L_10:
        /*0040*/ 	.word	index@($__internal_0_$__cuda_sm3x_div_rn_noftz_f32_slowpath)
        /*0044*/ 	.word	0x00000000


	//----- nvinfo : EIATTR_FRAME_SIZE
	.align		4
.L_11:
        /*0048*/ 	.byte	0x04, 0x11
        /*004a*/ 	.short	(.L_13 - .L_12)
	.align		4
.L_12:
        /*004c*/ 	.word	index@(_Z14layer1_sigmoidPfPh)
        /*0050*/ 	.word	0x00000000


	//----- nvinfo : EIATTR_MIN_STACK_SIZE
	.align		4
.L_13:
        /*0054*/ 	.byte	0x04, 0x12
        /*0056*/ 	.short	(.L_15 - .L_14)
	.align		4
.L_14:
        /*0058*/ 	.word	index@(_Z14layer1_sigmoidPfPh)
        /*005c*/ 	.word	0x00000000


	//----- nvinfo : EIATTR_MIN_STACK_SIZE
	.align		4
.L_15:
        /*0060*/ 	.byte	0x04, 0x12
        /*0062*/ 	.short	(.L_17 - .L_16)
	.align		4
.L_16:
        /*0064*/ 	.word	index@(_Z19layer1_feature_mapsPfPhS_)
        /*0068*/ 	.word	0x00000000


	//----- nvinfo : EIATTR_MIN_STACK_SIZE
	.align		4
.L_17:
        /*006c*/ 	.byte	0x04, 0x12
        /*006e*/ 	.short	(.L_19 - .L_18)
	.align		4
.L_18:
        /*0070*/ 	.word	index@(_Z16layer1_init_biasPfS_)
        /*0074*/ 	.word	0x00000000
.L_19:


//--------------------- .nv.compat                --------------------------
	.section	.nv.compat,"",@"SHT_CUDA_COMPAT_INFO"
	.align	4
        /*0000*/ 	.byte	0x02, 0x09, 0x00, 0x00, 0x02, 0x02, 0x01, 0x00, 0x02, 0x05, 0x05, 0x00, 0x03, 0x07, 0x01, 0x01
        /*0010*/ 	.byte	0x02, 0x03, 0x00, 0x00, 0x02, 0x06, 0x01, 0x00, 0x04, 0x0b, 0x08, 0x00, 0x01, 0x00, 0x00, 0x00
        /*0020*/ 	.byte	0x00, 0x00, 0x00, 0x00


//--------------------- .nv.info._Z14layer1_sigmoidPfPh --------------------------
	.section	.nv.info._Z14layer1_sigmoidPfPh,"",@"SHT_CUDA_INFO"
	.sectionflags	@""
	.align	4


	//----- nvinfo : EIATTR_CUDA_API_VERSION
	.align		4
        /*0000*/ 	.byte	0x04, 0x37
        /*0002*/ 	.short	(.L_21 - .L_20)
.L_20:
        /*0004*/ 	.word	0x00000082


	//----- nvinfo : EIATTR_KPARAM_INFO
	.align		4
.L_21:
        /*0008*/ 	.byte	0x04, 0x17
        /*000a*/ 	.short	(.L_23 - .L_22)
.L_22:
        /*000c*/ 	.word	0x00000000
        /*0010*/ 	.short	0x0001
        /*0012*/ 	.short	0x0008
        /*0014*/ 	.byte	0x00, 0xf5, 0x21, 0x00


	//----- nvinfo : EIATTR_KPARAM_INFO
	.align		4
.L_23:
        /*0018*/ 	.byte	0x04, 0x17
        /*001a*/ 	.short	(.L_25 - .L_24)
.L_24:
        /*001c*/ 	.word	0x00000000
        /*0020*/ 	.short	0x0000
        /*0022*/ 	.short	0x0000
        /*0024*/ 	.byte	0x00, 0xf5, 0x21, 0x00


	//----- nvinfo : EIATTR_SPARSE_MMA_MASK
	.align		4
.L_25:
        /*0028*/ 	.byte	0x03, 0x50
        /*002a*/ 	.short	0x0000


	//----- nvinfo : EIATTR_MAXREG_COUNT
	.align		4
        /*002c*/ 	.byte	0x03, 0x1b
        /*002e*/ 	.short	0x00ff


	//----- nvinfo : EIATTR_MERCURY_ISA_VERSION
	.align		4
        /*0030*/ 	.byte	0x03, 0x5f
        /*0032*/ 	.short	0x0101


	//----- nvinfo : EIATTR_VRC_CTA_INIT_COUNT
	.align		4
        /*0034*/ 	.byte	0x02, 0x4a
	.zero		1
	.zero		1


	//----- nvinfo : EIATTR_EXIT_INSTR_OFFSETS
	.align		4
        /*0038*/ 	.byte	0x04, 0x1c
        /*003a*/ 	.short	(.L_27 - .L_26)


	//   ....[0]....
.L_26:
        /*003c*/ 	.word	0x000000d0


	//   ....[1]....
        /*0040*/ 	.word	0x00000330


	//----- nvinfo : EIATTR_CRS_STACK_SIZE
	.align		4
.L_27:
        /*0044*/ 	.byte	0x04, 0x1e
        /*0046*/ 	.short	(.L_29 - .L_28)
.L_28:
        /*0048*/ 	.word	0x00000000


	//----- nvinfo : EIATTR_CBANK_PARAM_SIZE
	.align		4
.L_29:
        /*004c*/ 	.byte	0x03, 0x19
        /*004e*/ 	.short	0x0010


	//----- nvinfo : EIATTR_PARAM_CBANK
	.align		4
        /*0050*/ 	.byte	0x04, 0x0a
        /*0052*/ 	.short	(.L_31 - .L_30)
	.align		4
.L_30:
        /*0054*/ 	.word	index@(.nv.constant0._Z14layer1_sigmoidPfPh)
        /*0058*/ 	.short	0x0380
        /*005a*/ 	.short	0x0010


	//----- nvinfo : EIATTR_SW_WAR
	.align		4
.L_31:
        /*005c*/ 	.byte	0x04, 0x36
        /*005e*/ 	.short	(.L_33 - .L_32)
.L_32:
        /*0060*/ 	.word	0x00000008
.L_33:


//--------------------- .nv.info._Z19layer1_feature_mapsPfPhS_ --------------------------
	.section	.nv.info._Z19layer1_feature_mapsPfPhS_,"",@"SHT_CUDA_INFO"
	.sectionflags	@""
	.align	4


	//----- nvinfo : EIATTR_CUDA_API_VERSION
	.align		4
        /*0000*/ 	.byte	0x04, 0x37
        /*0002*/ 	.short	(.L_35 - .L_34)
.L_34:
        /*0004*/ 	.word	0x00000082


	//----- nvinfo : EIATTR_KPARAM_INFO
	.align		4
.L_35:
        /*0008*/ 	.byte	0x04, 0x17
        /*000a*/ 	.short	(.L_37 - .L_36)
.L_36:
        /*000c*/ 	.word	0x00000000
        /*0010*/ 	.short	0x0002
        /*0012*/ 	.short	0x0010
        /*0014*/ 	.byte	0x00, 0xf5, 0x21, 0x00


	//----- nvinfo : EIATTR_KPARAM_INFO
	.align		4
.L_37:
        /*0018*/ 	.byte	0x04, 0x17
        /*001a*/ 	.short	(.L_39 - .L_38)
.L_38:
        /*001c*/ 	.word	0x00000000
        /*0020*/ 	.short	0x0001
        /*0022*/ 	.short	0x0008
        /*0024*/ 	.byte	0x00, 0xf5, 0x21, 0x00


	//----- nvinfo : EIATTR_KPARAM_INFO
	.align		4
.L_39:
        /*0028*/ 	.byte	0x04, 0x17
        /*002a*/ 	.short	(.L_41 - .L_40)
.L_40:
        /*002c*/ 	.word	0x00000000
        /*0030*/ 	.short	0x0000
        /*0032*/ 	.short	0x0000
        /*0034*/ 	.byte	0x00, 0xf5, 0x21, 0x00


	//----- nvinfo : EIATTR_SPARSE_MMA_MASK
	.align		4
.L_41:
        /*0038*/ 	.byte	0x03, 0x50
        /*003a*/ 	.short	0x0000


	//----- nvinfo : EIATTR_MAXREG_COUNT
	.align		4
        /*003c*/ 	.byte	0x03, 0x1b
        /*003e*/ 	.short	0x00ff


	//----- nvinfo : EIATTR_NUM_BARRIERS
	.align		4
        /*0040*/ 	.byte	0x02, 0x4c
        /*0042*/ 	.byte	0x01
	.zero		1


	//----- nvinfo : EIATTR_MERCURY_ISA_VERSION
	.align		4
        /*0044*/ 	.byte	0x03, 0x5f
        /*0046*/ 	.short	0x0101


	//----- nvinfo : EIATTR_VRC_CTA_INIT_COUNT
	.align		4
        /*0048*/ 	.byte	0x02, 0x4a
	.zero		1
	.zero		1


	//----- nvinfo : EIATTR_EXIT_INSTR_OFFSETS
	.align		4
        /*004c*/ 	.byte	0x04, 0x1c
        /*004e*/ 	.short	(.L_43 - .L_42)


	//   ....[0]....
.L_42:
        /*0050*/ 	.word	0x00000440


	//   ....[1]....
        /*0054*/ 	.word	0x00000de0


	//----- nvinfo : EIATTR_CBANK_PARAM_SIZE
	.align		4
.L_43:
        /*0058*/ 	.byte	0x03, 0x19
        /*005a*/ 	.short	0x0018


	//----- nvinfo : EIATTR_PARAM_CBANK
	.align		4
        /*005c*/ 	.byte	0x04, 0x0a
        /*005e*/ 	.short	(.L_45 - .L_44)
	.align		4
.L_44:
        /*0060*/ 	.word	index@(.nv.constant0._Z19layer1_feature_mapsPfPhS_)
        /*0064*/ 	.short	0x0380
        /*0066*/ 	.short	0x0018


	//----- nvinfo : EIATTR_SW_WAR
	.align		4
.L_45:
        /*0068*/ 	.byte	0x04, 0x36
        /*006a*/ 	.short	(.L_47 - .L_46)
.L_46:
        /*006c*/ 	.word	0x00000008
.L_47:


//--------------------- .nv.info._Z16layer1_init_biasPfS_ --------------------------
	.section	.nv.info._Z16layer1_init_biasPfS_,"",@"SHT_CUDA_INFO"
	.sectionflags	@""
	.align	4


	//----- nvinfo : EIATTR_CUDA_API_VERSION
	.align		4
        /*0000*/ 	.byte	0x04, 0x37
        /*0002*/ 	.short	(.L_49 - .L_48)
.L_48:
        /*0004*/ 	.word	0x00000082


	//----- nvinfo : EIATTR_KPARAM_INFO
	.align		4
.L_49:
        /*0008*/ 	.byte	0x04, 0x17
        /*000a*/ 	.short	(.L_51 - .L_50)
.L_50:
        /*000c*/ 	.word	0x00000000
        /*0010*/ 	.short	0x0001
        /*0012*/ 	.short	0x0008
        /*0014*/ 	.byte	0x00, 0xf5, 0x21, 0x00


	//----- nvinfo : EIATTR_KPARAM_INFO
	.align		4
.L_51:
        /*0018*/ 	.byte	0x04, 0x17
        /*001a*/ 	.short	(.L_53 - .L_52)
.L_52:
        /*001c*/ 	.word	0x00000000
        /*0020*/ 	.short	0x0000
        /*0022*/ 	.short	0x0000
        /*0024*/ 	.byte	0x00, 0xf5, 0x21, 0x00


	//----- nvinfo : EIATTR_SPARSE_MMA_MASK
	.align		4
.L_53:
        /*0028*/ 	.byte	0x03, 0x50
        /*002a*/ 	.short	0x0000


	//----- nvinfo : EIATTR_MAXREG_COUNT
	.align		4
        /*002c*/ 	.byte	0x03, 0x1b
        /*002e*/ 	.short	0x00ff


	//----- nvinfo : EIATTR_MERCURY_ISA_VERSION
	.align		4
        /*0030*/ 	.byte	0x03, 0x5f
        /*0032*/ 	.short	0x0101


	//----- nvinfo : EIATTR_VRC_CTA_INIT_COUNT
	.align		4
        /*0034*/ 	.byte	0x02, 0x4a
	.zero		1
	.zero		1


	//----- nvinfo : EIATTR_EXIT_INSTR_OFFSETS
	.align		4
        /*0038*/ 	.byte	0x04, 0x1c
        /*003a*/ 	.short	(.L_55 - .L_54)


	//   ....[0]....
.L_54:
        /*003c*/ 	.word	0x000000d0


	//   ....[1]....
        /*0040*/ 	.word	0x00000170


	//----- nvinfo : EIATTR_CBANK_PARAM_SIZE
	.align		4
.L_55:
        /*0044*/ 	.byte	0x03, 0x19
        /*0046*/ 	.short	0x0010


	//----- nvinfo : EIATTR_PARAM_CBANK
	.align		4
        /*0048*/ 	.byte	0x04, 0x0a
        /*004a*/ 	.short	(.L_57 - .L_56)
	.align		4
.L_56:
        /*004c*/ 	.word	index@(.nv.constant0._Z16layer1_init_biasPfS_)
        /*0050*/ 	.short	0x0380
        /*0052*/ 	.short	0x0010


	//----- nvinfo : EIATTR_SW_WAR
	.align		4
.L_57:
        /*0054*/ 	.byte	0x04, 0x36
        /*0056*/ 	.short	(.L_59 - .L_58)
.L_58:
        /*0058*/ 	.word	0x00000008
.L_59:


//--------------------- .nv.callgraph             --------------------------
	.section	.nv.callgraph,"",@"SHT_CUDA_CALLGRAPH"
	.align	4
	.sectionentsize	8
	.align		4
        /*0000*/ 	.word	0x00000000
	.align		4
        /*0004*/ 	.word	0xffffffff
	.align		4
        /*0008*/ 	.word	0x00000000
	.align		4
        /*000c*/ 	.word	0xfffffffe
	.align		4
        /*0010*/ 	.word	0x00000000
	.align		4
        /*0014*/ 	.word	0xfffffffd
	.align		4
        /*0018*/ 	.word	0x00000000
	.align		4
        /*001c*/ 	.word	0xfffffffc


//--------------------- .text._Z14layer1_sigmoidPfPh --------------------------
	.section	.text._Z14layer1_sigmoidPfPh,"ax",@progbits
	.align	128
        .global         _Z14layer1_sigmoidPfPh
        .type           _Z14layer1_sigmoidPfPh,@function
        .size           _Z14layer1_sigmoidPfPh,(.L_x_17 - _Z14layer1_sigmoidPfPh)
        .other          _Z14layer1_sigmoidPfPh,@"STO_CUDA_ENTRY STV_DEFAULT"
_Z14layer1_sigmoidPfPh:
.text._Z14layer1_sigmoidPfPh:
[----:B------:R-:W-:Y:S01]  /*0000*/  LDC R1, c[0x0][0x37c] ;  /* 0x0000df00ff017b82 */ /* 0x000fe20000000800 */
[----:B------:R-:W0:Y:S01]  /*0010*/  S2R R2, SR_TID.Z ;  /* 0x0000000000027919 */ /* 0x000e220000002300 */
[----:B------:R-:W0:Y:S01]  /*0020*/  S2R R7, SR_CTAID.Z ;  /* 0x0000000000077919 */ /* 0x000e220000002700 */
[----:B------:R-:W1:Y:S01]  /*0030*/  S2R R3, SR_TID.Y ;  /* 0x0000000000037919 */ /* 0x000e620000002200 */
[----:B------:R-:W1:Y:S01]  /*0040*/  S2R R4, SR_CTAID.Y ;  /* 0x0000000000047919 */ /* 0x000e620000002600 */
[----:B------:R-:W2:Y:S01]  /*0050*/  S2R R0, SR_TID.X ;  /* 0x0000000000007919 */ /* 0x000ea20000002100 */
[----:B------:R-:W2:Y:S01]  /*0060*/  S2R R5, SR_CTAID.X ;  /* 0x0000000000057919 */ /* 0x000ea20000002500 */
[----:B0-----:R-:W-:-:S05]  /*0070*/  IMAD R2, R7, 0x2, R2 ;  /* 0x0000000207027824 */ /* 0x001fca00078e0202 */
[----:B------:R-:W-:Y:S01]  /*0080*/  ISETP.GT.U32.AND P0, PT, R2, 0x5, PT ;  /* 0x000000050200780c */ /* 0x000fe20003f04070 */
[----:B-1----:R-:W-:-:S05]  /*0090*/  IMAD R3, R4, 0xe, R3 ;  /* 0x0000000e04037824 */ /* 0x002fca00078e0203 */
[----:B------:R-:W-:Y:S01]  /*00a0*/  ISETP.GT.U32.OR P0, PT, R3, 0x165, P0 ;  /* 0x000001650300780c */ /* 0x000fe20000704470 */
[----:B--2---:R-:W-:-:S05]  /*00b0*/  IMAD R0, R5, 0xe, R0 ;  /* 0x0000000e05007824 */ /* 0x004fca00078e0200 */
[----:B------:R-:W-:-:S13]  /*00c0*/  ISETP.GT.OR P0, PT, R0, 0x27d, P0 ;  /* 0x0000027d0000780c */ /* 0x000fda0000704670 */
[----:B------:R-:W-:Y:S05]  /*00d0*/  @P0 EXIT ;  /* 0x000000000000094d */ /* 0x000fea0003800000 */
[----:B------:R-:W0:Y:S01]  /*00e0*/  LDC.64 R4, c[0x0][0x380] ;  /* 0x0000e000ff047b82 */ /* 0x000e220000000a00 */
[----:B------:R-:W1:Y:S01]  /*00f0*/  LDCU.64 UR6, c[0x0][0x358] ;  /* 0x00006b00ff0677ac */ /* 0x000e620008000a00 */
[----:B------:R-:W-:-:S04]  /*0100*/  IMAD R3, R3, 0x27e, R0 ;  /* 0x0000027e03037824 */ /* 0x000fc800078e0200 */
[----:B------:R-:W-:-:S04]  /*0110*/  IMAD R2, R2, 0x37c34, R3 ;  /* 0x00037c3402027824 */ /* 0x000fc800078e0203 */
[----:B0-----:R-:W-:-:S06]  /*0120*/  IMAD.WIDE R4, R2, 0x4, R4 ;  /* 0x0000000402047825 */ /* 0x001fcc00078e0204 */
[----:B-1----:R-:W2:Y:S01]  /*0130*/  LDG.E R4, desc[UR6][R4.64] ;  /* 0x0000000604047981 */ /* 0x002ea2000c1e1900 */
[----:B------:R-:W-:Y:S01]  /*0140*/  IMAD.MOV.U32 R3, RZ, RZ, 0x3bbb989d ;  /* 0x3bbb989dff037424 */ /* 0x000fe200078e00ff */
[----:B------:R-:W-:Y:S01]  /*0150*/  UMOV UR4, 0x437fffbe ;  /* 0x437fffbe00047882 */ /* 0x000fe20000000000 */
[----:B------:R-:W-:Y:S01]  /*0160*/  IMAD.MOV.U32 R6, RZ, RZ, 0x437c0000 ;  /* 0x437c0000ff067424 */ /* 0x000fe200078e00ff */
[----:B------:R-:W-:Y:S01]  /*0170*/  BSSY.RECONVERGENT B1, `(.L_x_0) ;  /* 0x0000016000017945 */ /* 0x000fe20003800200 */
[----:B--2---:R-:W-:-:S04]  /*0180*/  FMUL R0, R4, -0.00390625 ;  /* 0xbb80000004007820 */ /* 0x004fc80000400000 */
[----:B------:R-:W-:-:S04]  /*0190*/  FFMA.SAT R3, R0, R3, 0.5 ;  /* 0x3f00000000037423 */ /* 0x000fc80000002003 */
[----:B------:R-:W-:Y:S01]  /*01a0*/  FFMA.RM R3, R3, R6, 12582913 ;  /* 0x4b40000103037423 */ /* 0x000fe20000004006 */
[----:B------:R-:W-:-:S03]  /*01b0*/  IMAD.U32 R6, RZ, RZ, UR4 ;  /* 0x00000004ff067e24 */ /* 0x000fc6000f8e00ff */
[C---:B------:R-:W-:Y:S01]  /*01c0*/  FADD R7, R3.reuse, -12583039 ;  /* 0xcb40007f03077421 */ /* 0x040fe20000000000 */
[----:B------:R-:W-:-:S03]  /*01d0*/  IMAD.SHL.U32 R3, R3, 0x800000, RZ ;  /* 0x0080000003037824 */ /* 0x000fc600078e00ff */
[----:B------:R-:W-:-:S04]  /*01e0*/  FFMA R7, R0, 1.4426950216293334961, -R7 ;  /* 0x3fb8aa3b00077823 */ /* 0x000fc80000000807 */
[----:B------:R-:W-:-:S04]  /*01f0*/  FFMA R7, R0, 1.925963033500011079e-08, R7 ;  /* 0x32a5706000077823 */ /* 0x000fc80000000007 */
[----:B------:R-:W0:Y:S02]  /*0200*/  MUFU.EX2 R0, R7 ;  /* 0x0000000700007308 */ /* 0x000e240000000800 */
[----:B0-----:R-:W-:-:S06]  /*0210*/  FFMA R3, R3, R0, 1 ;  /* 0x3f80000003037423 */ /* 0x001fcc0000000000 */
[----:B------:R-:W0:Y:S08]  /*0220*/  MUFU.RCP R0, R3 ;  /* 0x0000000300007308 */ /* 0x000e300000001000 */
[----:B------:R-:W1:Y:S01]  /*0230*/  FCHK P0, R6, R3 ;  /* 0x0000000306007302 */ /* 0x000e620000000000 */
[----:B0-----:R-:W-:-:S04]  /*0240*/  FFMA R5, -R3, R0, 1 ;  /* 0x3f80000003057423 */ /* 0x001fc80000000100 */
[----:B------:R-:W-:-:S04]  /*0250*/  FFMA R0, R0, R5, R0 ;  /* 0x0000000500007223 */ /* 0x000fc80000000000 */
[----:B------:R-:W-:-:S04]  /*0260*/  FFMA R4, R0, 255.998992919921875, RZ ;  /* 0x437fffbe00047823 */ /* 0x000fc800000000ff */
[----:B------:R-:W-:-:S04]  /*0270*/  FFMA R5, -R3, R4, 255.998992919921875 ;  /* 0x437fffbe03057423 */ /* 0x000fc80000000104 */
[----:B------:R-:W-:Y:S01]  /*0280*/  FFMA R0, R0, R5, R4 ;  /* 0x0000000500007223 */ /* 0x000fe20000000004 */
[----:B-1----:R-:W-:Y:S06]  /*0290*/  @!P0 BRA `(.L_x_1) ;  /* 0x00000000000c8947 */ /* 0x002fec0003800000 */
[----:B------:R-:W-:-:S07]  /*02a0*/  MOV R4, 0x2c0 ;  /* 0x000002c000047802 */ /* 0x000fce0000000f00 */
[----:B------:R-:W-:Y:S05]  /*02b0*/  CALL.REL.NOINC `($__internal_0_$__cuda_sm3x_div_rn_noftz_f32_slowpath) ;  /* 0x0000000000207944 */ /* 0x000fea0003c00000 */
[----:B------:R-:W-:-:S07]  /*02c0*/  MOV R0, R6 ;  /* 0x0000000600007202 */ /* 0x000fce0000000f00 */
.L_x_1:
[----:B------:R-:W-:Y:S05]  /*02d0*/  BSYNC.RECONVERGENT B1 ;  /* 0x0000000000017941 */ /* 0x000fea0003800200 */
.L_x_0:
[----:B------:R-:W0:Y:S01]  /*02e0*/  LDCU.64 UR4, c[0x0][0x388] ;  /* 0x00007100ff0477ac */ /* 0x000e220008000a00 */
[----:B------:R-:W1:Y:S01]  /*02f0*/  F2I.U32.TRUNC.NTZ R3, R0 ;  /* 0x0000000000037305 */ /* 0x000e62000020f000 */
[----:B0-----:R-:W-:-:S04]  /*0300*/  IADD3 R4, P0, PT, R2, UR4, RZ ;  /* 0x0000000402047c10 */ /* 0x001fc8000ff1e0ff */
[----:B------:R-:W-:-:S05]  /*0310*/  LEA.HI.X.SX32 R5, R2, UR5, 0x1, P0 ;  /* 0x0000000502057c11 */ /* 0x000fca00080f0eff */
[----:B-1----:R-:W-:Y:S01]  /*0320*/  STG.E.U8 desc[UR6][R4.64], R3 ;  /* 0x0000000304007986 */ /* 0x002fe2000c101106 */
[----:B------:R-:W-:Y:S05]  /*0330*/  EXIT ;  /* 0x000000000000794d */ /* 0x000fea0003800000 */
        .weak           $__internal_0_$__cuda_sm3x_div_rn_noftz_f32_slowpath
        .type           $__internal_0_$__cuda_sm3x_div_rn_noftz_f32_slowpath,@function
        .size           $__internal_0_$__cuda_sm3x_div_rn_noftz_f32_slowpath,(.L_x_17 - $__internal_0_$__cuda_sm3x_div_rn_noftz_f32_slowpath)
$__internal_0_$__cuda_sm3x_div_rn_noftz_f32_slowpath:
[--C-:B------:R-:W-:Y:S01]  /*0340*/  SHF.R.U32.HI R0, RZ, 0x17, R3.reuse ;  /* 0x00000017ff007819 */ /* 0x100fe20000011603 */
[----:B------:R-:W-:Y:S04]  /*0350*/  BSSY.RECONVERGENT B0, `(.L_x_2) ;  /* 0x000005d000007945 */ /* 0x000fe80003800200 */
[----:B------:R-:W-:Y:S01]  /*0360*/  BSSY.RELIABLE B2, `(.L_x_3) ;  /* 0x000001b000027945 */ /* 0x000fe20003800100 */
[----:B------:R-:W-:Y:S01]  /*0370*/  IMAD.MOV.U32 R6, RZ, RZ, R3 ;  /* 0x000000ffff067224 */ /* 0x000fe200078e0003 */
[----:B------:R-:W-:-:S05]  /*0380*/  LOP3.LUT R5, R0, 0xff, RZ, 0xc0, !PT ;  /* 0x000000ff00057812 */ /* 0x000fca00078ec0ff */
[----:B------:R-:W-:-:S05]  /*0390*/  VIADD R7, R5, 0xffffffff ;  /* 0xffffffff05077836 */ /* 0x000fca0000000000 */
[----:B------:R-:W-:-:S13]  /*03a0*/  ISETP.GT.U32.AND P0, PT, R7, 0xfd, PT ;  /* 0x000000fd0700780c */ /* 0x000fda0003f04070 */
[----:B------:R-:W-:Y:S01]  /*03b0*/  @!P0 IMAD.MOV.U32 R8, RZ, RZ, RZ ;  /* 0x000000ffff088224 */ /* 0x000fe200078e00ff */
[----:B------:R-:W-:Y:S06]  /*03c0*/  @!P0 BRA `(.L_x_4) ;  /* 0x0000000000508947 */ /* 0x000fec0003800000 */
[----:B------:R-:W-:Y:S01]  /*03d0*/  FSETP.GTU.FTZ.AND P0, PT, |R3|, +INF , PT ;  /* 0x7f8000000300780b */ /* 0x000fe20003f1c200 */
[----:B------:R-:W-:-:S12]  /*03e0*/  IMAD.MOV.U32 R0, RZ, RZ, R3 ;  /* 0x000000ffff007224 */ /* 0x000fd800078e0003 */
[----:B------:R-:W-:Y:S05]  /*03f0*/  @P0 BREAK.RELIABLE B2 ;  /* 0x0000000000020942 */ /* 0x000fea0003800100 */
[----:B------:R-:W-:Y:S05]  /*0400*/  @P0 BRA `(.L_x_5) ;  /* 0x0000000400400947 */ /* 0x000fea0003800000 */
[----:B------:R-:W-:-:S04]  /*0410*/  MOV R3, 0x437fffbe ;  /* 0x437fffbe00037802 */ /* 0x000fc80000000f00 */
[----:B------:R-:W-:-:S13]  /*0420*/  LOP3.LUT P0, RZ, R6, 0x7fffffff, R3, 0xc8, !PT ;  /* 0x7fffffff06ff7812 */ /* 0x000fda000780c803 */
[----:B------:R-:W-:Y:S05]  /*0430*/  @!P0 BREAK.RELIABLE B2 ;  /* 0x0000000000028942 */ /* 0x000fea0003800100 */
[----:B------:R-:W-:Y:S05]  /*0440*/  @!P0 BRA `(.L_x_6) ;  /* 0x0000000400288947 */ /* 0x000fea0003800000 */
[----:B------:R-:W-:Y:S02]  /*0450*/  FSETP.NEU.FTZ.AND P0, PT, |R0|, +INF , PT ;  /* 0x7f8000000000780b */ /* 0x000fe40003f1d200 */
[----:B------:R-:W-:-:S04]  /*0460*/  LOP3.LUT P1, RZ, R3, 0x7fffffff, RZ, 0xc0, !PT ;  /* 0x7fffffff03ff7812 */ /* 0x000fc8000782c0ff */
[----:B------:R-:W-:-:S13]  /*0470*/  PLOP3.LUT P0, PT, P0, P1, PT, 0x2f, 0xf2 ;  /* 0x0000000000f2781c */ /* 0x000fda0000702577 */
[----:B------:R-:W-:Y:S05]  /*0480*/  @P0 BREAK.RELIABLE B2 ;  /* 0x0000000000020942 */ /* 0x000fea0003800100 */
[----:B------:R-:W-:Y:S05]  /*0490*/  @P0 BRA `(.L_x_7) ;  /* 0x00000004000c0947 */ /* 0x000fea0003800000 */
[----:B------:R-:W-:-:S13]  /*04a0*/  LOP3.LUT P0, RZ, R6, 0x7fffffff, RZ, 0xc0, !PT ;  /* 0x7fffffff06ff7812 */ /* 0x000fda000780c0ff */
[----:B------:R-:W-:Y:S05]  /*04b0*/  @!P0 BREAK.RELIABLE B2 ;  /* 0x0000000000028942 */ /* 0x000fea0003800100 */
[----:B------:R-:W-:Y:S05]  /*04c0*/  @!P0 BRA `(.L_x_8) ;  /* 0x0000000000f48947 */ /* 0x000fea0003800000 */
[----:B------:R-:W-:Y:S01]  /*04d0*/  ISETP.GE.AND P0, PT, R7, RZ, PT ;  /* 0x000000ff0700720c */ /* 0x000fe20003f06270 */
[----:B------:R-:W-:-:S12]  /*04e0*/  IMAD.MOV.U32 R8, RZ, RZ, RZ ;  /* 0x000000ffff087224 */ /* 0x000fd800078e00ff */
[----:B------:R-:W-:Y:S01]  /*04f0*/  @!P0 FFMA R6, R0, 1.84467440737095516160e+19, RZ ;  /* 0x5f80000000068823 */ /* 0x000fe200000000ff */
[----:B------:R-:W-:-:S07]  /*0500*/  @!P0 VIADD R8, R8, 0x40 ;  /* 0x0000004008088836 */ /* 0x000fce0000000000 */
.L_x_4:
[----:B------:R-:W-:Y:S05]  /*0510*/  BSYNC.RELIABLE B2 ;  /* 0x0000000000027941 */ /* 0x000fea0003800100 */
.L_x_3:
[----:B------:R-:W-:Y:S01]  /*0520*/  LEA R3, R5, 0xc0800000, 0x17 ;  /* 0xc080000005037811 */ /* 0x000fe200078eb8ff */
[----:B------:R-:W-:Y:S01]  /*0530*/  UMOV UR4, 0x437fffbe ;  /* 0x437fffbe00047882 */ /* 0x000fe20000000000 */
[----:B------:R-:W-:Y:S01]  /*0540*/  IADD3 R5, PT, PT, R8, 0x86, -R5 ;  /* 0x0000008608057810 */ /* 0x000fe20007ffe805 */
[----:B------:R-:W-:Y:S01]  /*0550*/  UIADD3 UR4, UPT, UPT, UR4, -0x3800000, URZ ;  /* 0xfc80000004047890 */ /* 0x000fe2000fffe0ff */
[----:B------:R-:W-:Y:S01]  /*0560*/  BSSY.RECONVERGENT B2, `(.L_x_9) ;  /* 0x0000032000027945 */ /* 0x000fe20003800200 */
[----:B------:R-:W-:-:S04]  /*0570*/  IMAD.IADD R3, R6, 0x1, -R3 ;  /* 0x0000000106037824 */ /* 0x000fc800078e0a03 */
[----:B------:R-:W0:Y:S01]  /*0580*/  MUFU.RCP R0, R3 ;  /* 0x0000000300007308 */ /* 0x000e220000001000 */
[----:B------:R-:W-:-:S04]  /*0590*/  FADD.FTZ R7, -R3, -RZ ;  /* 0x800000ff03077221 */ /* 0x000fc80000010100 */
[----:B0-----:R-:W-:-:S04]  /*05a0*/  FFMA R9, R0, R7, 1 ;  /* 0x3f80000000097423 */ /* 0x001fc80000000007 */
[----:B------:R-:W-:-:S04]  /*05b0*/  FFMA R0, R0, R9, R0 ;  /* 0x0000000900007223 */ /* 0x000fc80000000000 */
[----:B------:R-:W-:-:S04]  /*05c0*/  FFMA R6, R0, UR4, RZ ;  /* 0x0000000400067c23 */ /* 0x000fc800080000ff */
[----:B------:R-:W-:-:S04]  /*05d0*/  FFMA R9, R7, R6, UR4 ;  /* 0x0000000407097e23 */ /* 0x000fc80008000006 */
[----:B------:R-:W-:-:S04]  /*05e0*/  FFMA R9, R0, R9, R6 ;  /* 0x0000000900097223 */ /* 0x000fc80000000006 */
[----:B------:R-:W-:-:S04]  /*05f0*/  FFMA R10, R7, R9, UR4 ;  /* 0x00000004070a7e23 */ /* 0x000fc80008000009 */
[----:B------:R-:W-:-:S05]  /*0600*/  FFMA R6, R0, R10, R9 ;  /* 0x0000000a00067223 */ /* 0x000fca0000000009 */
[----:B------:R-:W-:-:S04]  /*0610*/  SHF.R.U32.HI R3, RZ, 0x17, R6 ;  /* 0x00000017ff037819 */ /* 0x000fc80000011606 */
[----:B------:R-:W-:-:S04]  /*0620*/  LOP3.LUT R3, R3, 0xff, RZ, 0xc0, !PT ;  /* 0x000000ff03037812 */ /* 0x000fc800078ec0ff */
[----:B------:R-:W-:-:S05]  /*0630*/  IADD3 R7, PT, PT, R3, R5, RZ ;  /* 0x0000000503077210 */ /* 0x000fca0007ffe0ff */
[----:B------:R-:W-:-:S05]  /*0640*/  VIADD R3, R7, 0xffffffff ;  /* 0xffffffff07037836 */ /* 0x000fca0000000000 */
[----:B------:R-:W-:-:S13]  /*0650*/  ISETP.GE.U32.AND P0, PT, R3, 0xfe, PT ;  /* 0x000000fe0300780c */ /* 0x000fda0003f06070 */
[----:B------:R-:W-:Y:S05]  /*0660*/  @!P0 BRA `(.L_x_10) ;  /* 0x0000000000808947 */ /* 0x000fea0003800000 */
[----:B------:R-:W-:-:S13]  /*0670*/  ISETP.GT.AND P0, PT, R7, 0xfe, PT ;  /* 0x000000fe0700780c */ /* 0x000fda0003f04270 */
[----:B------:R-:W-:Y:S05]  /*0680*/  @P0 BRA `(.L_x_11) ;  /* 0x00000000006c0947 */ /* 0x000fea0003800000 */
[----:B------:R-:W-:-:S13]  /*0690*/  ISETP.GE.AND P0, PT, R7, 0x1, PT ;  /* 0x000000010700780c */ /* 0x000fda0003f06270 */
[----:B------:R-:W-:Y:S05]  /*06a0*/  @P0 BRA `(.L_x_12) ;  /* 0x0000000000740947 */ /* 0x000fea0003800000 */
[----:B------:R-:W-:Y:S02]  /*06b0*/  ISETP.GE.AND P0, PT, R7, -0x18, PT ;  /* 0xffffffe80700780c */ /* 0x000fe40003f06270 */
[----:B------:R-:W-:-:S11]  /*06c0*/  LOP3.LUT R6, R6, 0x80000000, RZ, 0xc0, !PT ;  /* 0x8000000006067812 */ /* 0x000fd600078ec0ff */
[----:B------:R-:W-:Y:S05]  /*06d0*/  @!P0 BRA `(.L_x_12) ;  /* 0x0000000000688947 */ /* 0x000fea0003800000 */
[CC--:B------:R-:W-:Y:S01]  /*06e0*/  FFMA.RZ R3, R0.reuse, R10.reuse, R9 ;  /* 0x0000000a00037223 */ /* 0x0c0fe2000000c009 */
[C---:B------:R-:W-:Y:S01]  /*06f0*/  VIADD R8, R7.reuse, 0x20 ;  /* 0x0000002007087836 */ /* 0x040fe20000000000 */
[C---:B------:R-:W-:Y:S02]  /*0700*/  ISETP.NE.AND P2, PT, R7.reuse, RZ, PT ;  /* 0x000000ff0700720c */ /* 0x040fe40003f45270 */
[----:B------:R-:W-:Y:S01]  /*0710*/  ISETP.NE.AND P1, PT, R7, RZ, PT ;  /* 0x000000ff0700720c */ /* 0x000fe20003f25270 */
[----:B------:R-:W-:Y:S01]  /*0720*/  IMAD.MOV R7, RZ, RZ, -R7 ;  /* 0x000000ffff077224 */ /* 0x000fe200078e0a07 */
[----:B------:R-:W-:Y:S01]  /*0730*/  LOP3.LUT R5, R3, 0x7fffff, RZ, 0xc0, !PT ;  /* 0x007fffff03057812 */ /* 0x000fe200078ec0ff */
[CCC-:B------:R-:W-:Y:S01]  /*0740*/  FFMA.RP R3, R0.reuse, R10.reuse, R9.reuse ;  /* 0x0000000a00037223 */ /* 0x1c0fe20000008009 */
[----:B------:R-:W-:Y:S02]  /*0750*/  FFMA.RM R0, R0, R10, R9 ;  /* 0x0000000a00007223 */ /* 0x000fe40000004009 */
[----:B------:R-:W-:-:S03]  /*0760*/  LOP3.LUT R5, R5, 0x800000, RZ, 0xfc, !PT ;  /* 0x0080000005057812 */ /* 0x000fc600078efcff */
[----:B------:R-:W-:Y:S02]  /*0770*/  FSETP.NEU.FTZ.AND P0, PT, R3, R0, PT ;  /* 0x000000000300720b */ /* 0x000fe40003f1d000 */
[----:B------:R-:W-:Y:S02]  /*0780*/  SHF.L.U32 R8, R5, R8, RZ ;  /* 0x0000000805087219 */ /* 0x000fe400000006ff */
[----:B------:R-:W-:Y:S02]  /*0790*/  SEL R0, R7, RZ, P2 ;  /* 0x000000ff07007207 */ /* 0x000fe40001000000 */
[----:B------:R-:W-:Y:S02]  /*07a0*/  ISETP.NE.AND P1, PT, R8, RZ, P1 ;  /* 0x000000ff0800720c */ /* 0x000fe40000f25270 */
[----:B------:R-:W-:Y:S02]  /*07b0*/  SHF.R.U32.HI R0, RZ, R0, R5 ;  /* 0x00000000ff007219 */ /* 0x000fe40000011605 */
[----:B------:R-:W-:-:S02]  /*07c0*/  PLOP3.LUT P0, PT, P0, P1, PT, 0xf8, 0x8f ;  /* 0x00000000008f781c */ /* 0x000fc40000703f70 */
[----:B------:R-:W-:Y:S02]  /*07d0*/  SHF.R.U32.HI R8, RZ, 0x1, R0 ;  /* 0x00000001ff087819 */ /* 0x000fe40000011600 */
[----:B------:R-:W-:-:S04]  /*07e0*/  SEL R3, RZ, 0x1, !P0 ;  /* 0x00000001ff037807 */ /* 0x000fc80004000000 */
[----:B------:R-:W-:-:S04]  /*07f0*/  LOP3.LUT R3, R3, 0x1, R8, 0xf8, !PT ;  /* 0x0000000103037812 */ /* 0x000fc800078ef808 */
[----:B------:R-:W-:-:S04]  /*0800*/  LOP3.LUT R3, R3, R0, RZ, 0xc0, !PT ;  /* 0x0000000003037212 */ /* 0x000fc800078ec0ff */
[----:B------:R-:W-:-:S04]  /*0810*/  IADD3 R3, PT, PT, R8, R3, RZ ;  /* 0x0000000308037210 */ /* 0x000fc80007ffe0ff */
[----:B------:R-:W-:Y:S01]  /*0820*/  LOP3.LUT R6, R3, R6, RZ, 0xfc, !PT ;  /* 0x0000000603067212 */ /* 0x000fe200078efcff */
[----:B------:R-:W-:Y:S06]  /*0830*/  BRA `(.L_x_12) ;  /* 0x0000000000107947 */ /* 0x000fec0003800000 */
.L_x_11:
[----:B------:R-:W-:-:S04]  /*0840*/  LOP3.LUT R6, R6, 0x80000000, RZ, 0xc0, !PT ;  /* 0x8000000006067812 */ /* 0x000fc800078ec0ff */
[----:B------:R-:W-:Y:S01]  /*0850*/  LOP3.LUT R6, R6, 0x7f800000, RZ, 0xfc, !PT ;  /* 0x7f80000006067812 */ /* 0x000fe200078efcff */
[----:B------:R-:W-:Y:S06]  /*0860*/  BRA `(.L_x_12) ;  /* 0x0000000000047947 */ /* 0x000fec0003800000 */
.L_x_10:
[----:B------:R-:W-:-:S07]  /*0870*/  IMAD R6, R5, 0x800000, R6 ;  /* 0x0080000005067824 */ /* 0x000fce00078e0206 */
.L_x_12:
[----:B------:R-:W-:Y:S05]  /*0880*/  BSYNC.RECONVERGENT B2 ;  /* 0x0000000000027941 */ /* 0x000fea0003800200 */
.L_x_9:
[----:B------:R-:W-:Y:S05]  /*0890*/  BRA `(.L_x_13) ;  /* 0x0000000000207947 */ /* 0x000fea0003800000 */
.L_x_8:
[----:B------:R-:W-:-:S04]  /*08a0*/  LOP3.LUT R6, R6, 0x80000000, R3, 0x48, !PT ;  /* 0x8000000006067812 */ /* 0x000fc800078e4803 */
[----:B------:R-:W-:Y:S01]  /*08b0*/  LOP3.LUT R6, R6, 0x7f800000, RZ, 0xfc, !PT ;  /* 0x7f80000006067812 */ /* 0x000fe200078efcff */
[----:B------:R-:W-:Y:S06]  /*08c0*/  BRA `(.L_x_13) ;  /* 0x0000000000147947 */ /* 0x000fec0003800000 */
.L_x_7:
[----:B------:R-:W-:Y:S01]  /*08d0*/  LOP3.LUT R6, R6, 0x80000000, R3, 0x48, !PT ;  /* 0x8000000006067812 */ /* 0x000fe200078e4803 */
[----:B------:R-:W-:Y:S06]  /*08e0*/  BRA `(.L_x_13) ;  /* 0x00000000000c7947 */ /* 0x000fec0003800000 */
.L_x_6:
[----:B------:R-:W0:Y:S01]  /*08f0*/  MUFU.RSQ R6, -QNAN ;  /* 0xffc0000000067908 */ /* 0x000e220000001400 */
[----:B------:R-:W-:Y:S05]  /*0900*/  BRA `(.L_x_13) ;  /* 0x0000000000047947 */ /* 0x000fea0003800000 */
.L_x_5:
[----:B------:R-:W-:-:S07]  /*0910*/  FADD.FTZ R6, R0, 255.998992919921875 ;  /* 0x437fffbe00067421 */ /* 0x000fce0000010000 */
.L_x_13:
[----:B------:R-:W-:Y:S05]  /*0920*/  BSYNC.RECONVERGENT B0 ;  /* 0x0000000000007941 */ /* 0x000fea0003800200 */
.L_x_2:
[----:B------:R-:W-:-:S04]  /*0930*/  IMAD.MOV.U32 R5, RZ, RZ, 0x0 ;  /* 0x00000000ff057424 */ /* 0x000fc800078e00ff */
[----:B0-----:R-:W-:Y:S05]  /*0940*/  RET.REL.NODEC R4 `(_Z14layer1_sigmoidPfPh) ;  /* 0xfffffff404ac7950 */ /* 0x001fea0003c3ffff */
.L_x_14:
[----:B------:R-:W-:-:S00]  /*0950*/  BRA `(.L_x_14) ;  /* 0xfffffffc00fc7947 */ /* 0x000fc0000383ffff */
[----:B------:R-:W-:-:S00]  /*0960*/  NOP ;  /* 0x0000000000007918 */ /* 0x000fc00000000000 */
        /* <DEDUP_REMOVED lines=9> */
.L_x_17:


//--------------------- .text._Z19layer1_feature_mapsPfPhS_ --------------------------
	.section	.text._Z19layer1_feature_mapsPfPhS_,"ax",@progbits
	.align	128
        .global         _Z19layer1_feature_mapsPfPhS_
        .type           _Z19layer1_feature_mapsPfPhS_,@function
        .size           _Z19layer1_feature_mapsPfPhS_,(.L_x_19 - _Z19layer1_feature_mapsPfPhS_)
        .other          _Z19layer1_feature_mapsPfPhS_,@"STO_CUDA_ENTRY STV_DEFAULT"
_Z19layer1_feature_mapsPfPhS_:
.text._Z19layer1_feature_mapsPfPhS_:
[----:B------:R-:W-:Y:S01]  /*0000*/  LDC R1, c[0x0][0x37c] ;  /* 0x0000df00ff017b82 */ /* 0x000fe20000000800 */
[----:B------:R-:W0:Y:S01]  /*0010*/  S2R R0, SR_TID.X ;  /* 0x0000000000007919 */ /* 0x000e220000002100 */
[----:B------:R-:W1:Y:S01]  /*0020*/  LDCU.64 UR6, c[0x0][0x388] ;  /* 0x00007100ff0677ac */ /* 0x000e620008000a00 */
[----:B------:R-:W2:Y:S01]  /*0030*/  S2R R7, SR_TID.Z ;  /* 0x0000000000077919 */ /* 0x000ea20000002300 */
[----:B------:R-:W3:Y:S01]  /*0040*/  LDCU.64 UR4, c[0x0][0x358] ;  /* 0x00006b00ff0477ac */ /* 0x000ee20008000a00 */
[----:B------:R-:W2:Y:S01]  /*0050*/  S2R R2, SR_CTAID.Z ;  /* 0x0000000000027919 */ /* 0x000ea20000002700 */
[----:B------:R-:W4:Y:S01]  /*0060*/  S2R R5, SR_TID.Y ;  /* 0x0000000000057919 */ /* 0x000f220000002200 */
[----:B------:R-:W5:Y:S01]  /*0070*/  S2R R13, SR_CTAID.X ;  /* 0x00000000000d7919 */ /* 0x000f620000002500 */
[----:B------:R-:W1:Y:S01]  /*0080*/  S2R R12, SR_CTAID.Y ;  /* 0x00000000000c7919 */ /* 0x000e620000002600 */
[----:B0-----:R-:W-:Y:S01]  /*0090*/  ISETP.GT.U32.AND P0, PT, R0, 0x27d, PT ;  /* 0x0000027d0000780c */ /* 0x001fe20003f04070 */
[----:B--2---:R-:W-:-:S03]  /*00a0*/  IMAD R7, R2, 0x8, R7 ;  /* 0x0000000802077824 */ /* 0x004fc600078e0207 */
[----:B----4-:R-:W-:Y:S02]  /*00b0*/  ISETP.GT.U32.OR P0, PT, R5, 0x165, P0 ;  /* 0x000001650500780c */ /* 0x010fe40000704470 */
[C---:B------:R-:W-:Y:S02]  /*00c0*/  ISETP.GT.U32.AND P2, PT, R7.reuse, 0x5, PT ;  /* 0x000000050700780c */ /* 0x040fe40003f44070 */
[----:B------:R-:W-:Y:S01]  /*00d0*/  ISETP.GT.U32.OR P0, PT, R7, 0x5, P0 ;  /* 0x000000050700780c */ /* 0x000fe20000704470 */
[----:B-----5:R-:W-:Y:S01]  /*00e0*/  IMAD R6, R13, 0x8, R0 ;  /* 0x000000080d067824 */ /* 0x020fe200078e0200 */
[----:B------:R-:W-:Y:S02]  /*00f0*/  ISETP.NE.AND P1, PT, R5, RZ, PT ;  /* 0x000000ff0500720c */ /* 0x000fe40003f25270 */
[----:B------:R-:W-:Y:S01]  /*0100*/  VIMNMX.U32 R2, PT, PT, R7, R0, !PT ;  /* 0x0000000007027248 */ /* 0x000fe20007fe0000 */
[----:B-1----:R-:W-:Y:S01]  /*0110*/  IMAD R9, R12, 0x8, R5 ;  /* 0x000000080c097824 */ /* 0x002fe200078e0205 */
[----:B------:R-:W-:-:S02]  /*0120*/  ISETP.NE.OR P3, PT, R5, RZ, P2 ;  /* 0x000000ff0500720c */ /* 0x000fc40001765670 */
[----:B------:R-:W-:Y:S02]  /*0130*/  ISETP.GT.U32.OR P1, PT, R2, 0x5, P1 ;  /* 0x000000050200780c */ /* 0x000fe40000f24470 */
[----:B------:R-:W-:-:S03]  /*0140*/  SHF.L.U32 R4, R6, 0x1, RZ ;  /* 0x0000000106047819 */ /* 0x000fc600000006ff */
[----:B------:R-:W0:Y:S02]  /*0150*/  @!P0 LDC.64 R2, c[0x0][0x390] ;  /* 0x0000e400ff028b82 */ /* 0x000e240000000a00 */
[----:B------:R-:W-:-:S04]  /*0160*/  IMAD.IADD R8, R7, 0x1, R4 ;  /* 0x0000000107087824 */ /* 0x000fc800078e0204 */
[C---:B------:R-:W-:Y:S01]  /*0170*/  @!P3 LEA R11, R12.reuse, R7, 0x4 ;  /* 0x000000070c0bb211 */ /* 0x040fe200078e20ff */
[----:B------:R-:W-:Y:S02]  /*0180*/  IMAD R10, R9, 0xa00, R8 ;  /* 0x00000a00090a7824 */ /* 0x000fe400078e0208 */
[----:B------:R-:W-:Y:S02]  /*0190*/  @!P1 IMAD R15, R12, 0x10, R7 ;  /* 0x000000100c0f9824 */ /* 0x000fe400078e0207 */
[----:B------:R-:W-:Y:S01]  /*01a0*/  @!P1 IMAD R8, R13, 0x10, R0 ;  /* 0x000000100d089824 */ /* 0x000fe200078e0200 */
[C---:B------:R-:W-:Y:S01]  /*01b0*/  IADD3 R14, P4, PT, R10.reuse, UR6, RZ ;  /* 0x000000060a0e7c10 */ /* 0x040fe2000ff9e0ff */
[----:B------:R-:W-:Y:S02]  /*01c0*/  @!P3 IMAD R11, R11, 0x500, R4 ;  /* 0x000005000b0bb824 */ /* 0x000fe400078e0204 */
[----:B------:R-:W-:Y:S01]  /*01d0*/  @!P1 IMAD R4, R15, 0x500, R8 ;  /* 0x000005000f049824 */ /* 0x000fe200078e0208 */
[----:B------:R-:W-:Y:S01]  /*01e0*/  LEA.HI.X.SX32 R15, R10, UR7, 0x1, P4 ;  /* 0x000000070a0f7c11 */ /* 0x000fe2000a0f0eff */
[----:B------:R-:W-:Y:S01]  /*01f0*/  @!P0 IMAD R8, R5, 0x6, R0 ;  /* 0x0000000605088824 */ /* 0x000fe200078e0200 */
[----:B------:R-:W-:Y:S01]  /*0200*/  @!P3 IADD3 R11, PT, PT, R11, 0x5000, RZ ;  /* 0x000050000b0bb810 */ /* 0x000fe20007ffe0ff */
[----:B------:R-:W-:-:S02]  /*0210*/  @!P1 VIADD R4, R4, 0x5010 ;  /* 0x0000501004049836 */ /* 0x000fc40000000000 */
[----:B------:R-:W-:Y:S01]  /*0220*/  @!P0 IMAD R21, R7, 0x24, R8 ;  /* 0x0000002407158824 */ /* 0x000fe200078e0208 */
[----:B------:R-:W-:Y:S01]  /*0230*/  @!P3 IADD3 R10, P4, PT, R11, UR6, RZ ;  /* 0x000000060b0abc10 */ /* 0x000fe2000ff9e0ff */
[----:B---3--:R-:W2:Y:S01]  /*0240*/  LDG.E.U8 R16, desc[UR4][R14.64] ;  /* 0x000000040e107981 */ /* 0x008ea2000c1e1100 */
[----:B------:R-:W-:Y:S01]  /*0250*/  @!P1 IADD3 R12, P5, PT, R4, UR6, RZ ;  /* 0x00000006040c9c10 */ /* 0x000fe2000ffbe0ff */
[----:B0-----:R-:W-:Y:S01]  /*0260*/  @!P0 IMAD.WIDE.U32 R20, R21, 0x4, R2 ;  /* 0x0000000415148825 */ /* 0x001fe200078e0002 */
[----:B------:R-:W-:Y:S01]  /*0270*/  @!P3 LEA.HI.X.SX32 R11, R11, UR7, 0x1, P4 ;  /* 0x000000070b0bbc11 */ /* 0x000fe2000a0f0eff */
[----:B------:R0:W3:Y:S01]  /*0280*/  LDG.E.U8 R17, desc[UR4][R14.64+0x500] ;  /* 0x000500040e117981 */ /* 0x0000e2000c1e1100 */
[----:B------:R-:W-:-:S03]  /*0290*/  @!P1 IADD3.X R13, PT, PT, RZ, UR7, RZ, P5, !PT ;  /* 0x00000007ff0d9c10 */ /* 0x000fc6000affe4ff */
[----:B------:R-:W4:Y:S04]  /*02a0*/  @!P3 LDG.E.U8 R2, desc[UR4][R10.64] ;  /* 0x000000040a02b981 */ /* 0x000f28000c1e1100 */
[----:B------:R1:W5:Y:S04]  /*02b0*/  @!P3 LDG.E.U8 R22, desc[UR4][R10.64+0x1] ;  /* 0x000001040a16b981 */ /* 0x000368000c1e1100 */
[----:B------:R1:W5:Y:S04]  /*02c0*/  @!P1 LDG.E.U8 R12, desc[UR4][R12.64] ;  /* 0x000000040c0c9981 */ /* 0x000368000c1e1100 */
[----:B------:R-:W5:Y:S01]  /*02d0*/  @!P0 LDG.E R20, desc[UR4][R20.64] ;  /* 0x0000000414148981 */ /* 0x000f62000c1e1900 */
[----:B------:R-:W1:Y:S01]  /*02e0*/  S2R R19, SR_CgaCtaId ;  /* 0x0000000000137919 */ /* 0x000e620000008800 */
[----:B------:R-:W-:Y:S01]  /*02f0*/  MOV R4, 0x400 ;  /* 0x0000040000047802 */ /* 0x000fe20000000f00 */
[----:B------:R-:W-:-:S03]  /*0300*/  IMAD R3, R0, 0x2, R7 ;  /* 0x0000000200037824 */ /* 0x000fc600078e0207 */
[----:B0-----:R-:W-:Y:S02]  /*0310*/  IADD3 R14, PT, PT, R4, 0x1e4, RZ ;  /* 0x000001e4040e7810 */ /* 0x001fe40007ffe0ff */
[C---:B-1----:R-:W-:Y:S02]  /*0320*/  LEA R18, R19.reuse, R4, 0x18 ;  /* 0x0000000413127211 */ /* 0x042fe400078ec0ff */
[----:B------:R-:W-:-:S03]  /*0330*/  LEA R14, R19, R14, 0x18 ;  /* 0x0000000e130e7211 */ /* 0x000fc600078ec0ff */
[--C-:B------:R-:W-:Y:S02]  /*0340*/  IMAD.IADD R4, R3, 0x1, R18.reuse ;  /* 0x0000000103047824 */ /* 0x100fe400078e0212 */
[----:B------:R-:W-:Y:S02]  /*0350*/  IMAD R11, R7, 0x16, R18 ;  /* 0x00000016070b7824 */ /* 0x000fe400078e0212 */
[----:B------:R-:W-:Y:S02]  /*0360*/  IMAD R3, R5, 0x2c, R4 ;  /* 0x0000002c05037824 */ /* 0x000fe400078e0204 */
[----:B------:R-:W-:Y:S01]  /*0370*/  IMAD R4, R7, 0x90, R14 ;  /* 0x0000009007047824 */ /* 0x000fe200078e020e */
[----:B------:R-:W-:Y:S01]  /*0380*/  @!P3 LEA R13, R0, R11, 0x1 ;  /* 0x0000000b000db211 */ /* 0x000fe200078e08ff */
[----:B------:R-:W-:-:S03]  /*0390*/  @!P1 IMAD.IADD R11, R11, 0x1, R0 ;  /* 0x000000010b0b9824 */ /* 0x000fc600078e0200 */
[----:B------:R-:W-:Y:S02]  /*03a0*/  @!P0 LEA R15, R8, R4, 0x2 ;  /* 0x00000004080f8211 */ /* 0x000fe400078e10ff */
[----:B------:R-:W-:-:S04]  /*03b0*/  ISETP.GT.U32.OR P2, PT, R9, 0x165, P2 ;  /* 0x000001650900780c */ /* 0x000fc80001744470 */
[----:B------:R-:W-:Y:S01]  /*03c0*/  ISETP.GT.OR P2, PT, R6, 0x27d, P2 ;  /* 0x0000027d0600780c */ /* 0x000fe20001744670 */
[----:B--2---:R0:W-:Y:S04]  /*03d0*/  STS.U8 [R3], R16 ;  /* 0x0000001003007388 */ /* 0x0041e80000000000 */
[----:B---3--:R0:W-:Y:S04]  /*03e0*/  STS.U8 [R3+0x16], R17 ;  /* 0x0000161103007388 */ /* 0x0081e80000000000 */
[----:B----4-:R0:W-:Y:S04]  /*03f0*/  @!P3 STS.U8 [R13+0x160], R2 ;  /* 0x000160020d00b388 */ /* 0x0101e80000000000 */
[----:B-----5:R0:W-:Y:S04]  /*0400*/  @!P3 STS.U8 [R13+0x161], R22 ;  /* 0x000161160d00b388 */ /* 0x0201e80000000000 */
[----:B------:R0:W-:Y:S04]  /*0410*/  @!P1 STS.U8 [R11+0x170], R12 ;  /* 0x0001700c0b009388 */ /* 0x0001e80000000000 */
[----:B------:R0:W-:Y:S01]  /*0420*/  @!P0 STS [R15], R20 ;  /* 0x000000140f008388 */ /* 0x0001e20000000800 */
[----:B------:R-:W-:Y:S06]  /*0430*/  BAR.SYNC.DEFER_BLOCKING 0x0 ;  /* 0x0000000000007b1d */ /* 0x000fec0000010000 */
[----:B------:R-:W-:Y:S05]  /*0440*/  @P2 EXIT ;  /* 0x000000000000294d */ /* 0x000fea0003800000 */
[----:B0-----:R-:W0:Y:S01]  /*0450*/  LDC.64 R2, c[0x0][0x380] ;  /* 0x0000e000ff027b82 */ /* 0x001e220000000a00 */
[----:B------:R-:W-:Y:S01]  /*0460*/  IMAD R6, R9, 0x27e, R6 ;  /* 0x0000027e09067824 */ /* 0x000fe200078e0206 */
[----:B------:R-:W-:Y:S03]  /*0470*/  LDS R17, [R4+0x4] ;  /* 0x0000040004117984 */ /* 0x000fe60000000800 */
[----:B------:R-:W-:Y:S01]  /*0480*/  IMAD R7, R7, 0x37c34, R6 ;  /* 0x00037c3407077824 */ /* 0x000fe200078e0206 */
[----:B------:R-:W-:Y:S01]  /*0490*/  LDS R20, [R4+0x8] ;  /* 0x0000080004147984 */ /* 0x000fe20000000800 */
[----:B------:R-:W-:-:S03]  /*04a0*/  IMAD.SHL.U32 R5, R5, 0x2, RZ ;  /* 0x0000000205057824 */ /* 0x000fc600078e00ff */
[----:B------:R-:W-:Y:S04]  /*04b0*/  LDS R22, [R4+0xc] ;  /* 0x00000c0004167984 */ /* 0x000fe80000000800 */
[----:B------:R-:W-:Y:S04]  /*04c0*/  LDS R16, [R4+0x10] ;  /* 0x0000100004107984 */ /* 0x000fe80000000800 */
[----:B------:R-:W-:Y:S04]  /*04d0*/  LDS R10, [R4+0x1c] ;  /* 0x00001c00040a7984 */ /* 0x000fe80000000800 */
[----:B------:R-:W-:Y:S01]  /*04e0*/  LDS R12, [R4+0x20] ;  /* 0x00002000040c7984 */ /* 0x000fe20000000800 */
[----:B0-----:R-:W-:-:S03]  /*04f0*/  IMAD.WIDE R2, R7, 0x4, R2 ;  /* 0x0000000407027825 */ /* 0x001fc600078e0202 */
[----:B------:R-:W-:Y:S04]  /*0500*/  LDS R7, [R4+0x18] ;  /* 0x0000180004077984 */ /* 0x000fe80000000800 */
[----:B------:R-:W2:Y:S01]  /*0510*/  LDG.E R13, desc[UR4][R2.64] ;  /* 0x00000004020d7981 */ /* 0x000ea2000c1e1900 */
[----:B------:R-:W-:-:S03]  /*0520*/  IMAD R5, R5, 0x16, R18 ;  /* 0x0000001605057824 */ /* 0x000fc600078e0212 */
[----:B------:R-:W-:Y:S02]  /*0530*/  LDS R18, [R4] ;  /* 0x0000000004127984 */ /* 0x000fe40000000800 */
[----:B------:R-:W-:Y:S02]  /*0540*/  LEA R0, R0, R5, 0x1 ;  /* 0x0000000500007211 */ /* 0x000fe400078e08ff */
[----:B------:R-:W-:Y:S04]  /*0550*/  LDS R5, [R4+0x14] ;  /* 0x0000140004057984 */ /* 0x000fe80000000800 */
[----:B------:R-:W0:Y:S04]  /*0560*/  LDS.U8 R11, [R0] ;  /* 0x00000000000b7984 */ /* 0x000e280000000000 */
[----:B------:R-:W1:Y:S04]  /*0570*/  LDS.U8 R23, [R0+0x1] ;  /* 0x0000010000177984 */ /* 0x000e680000000000 */
[----:B------:R-:W3:Y:S04]  /*0580*/  LDS.U8 R24, [R0+0x2] ;  /* 0x0000020000187984 */ /* 0x000ee80000000000 */
[----:B------:R-:W4:Y:S04]  /*0590*/  LDS.U8 R19, [R0+0x3] ;  /* 0x0000030000137984 */ /* 0x000f280000000000 */
[----:B------:R-:W-:Y:S04]  /*05a0*/  LDS.U8 R21, [R0+0x4] ;  /* 0x0000040000157984 */ /* 0x000fe80000000000 */
[----:B------:R-:W5:Y:S04]  /*05b0*/  LDS.U8 R15, [R0+0x5] ;  /* 0x00000500000f7984 */ /* 0x000f680000000000 */
[----:B------:R-:W-:Y:S04]  /*05c0*/  LDS.U8 R6, [R0+0x16] ;  /* 0x0000160000067984 */ /* 0x000fe80000000000 */
[----:B------:R-:W-:Y:S04]  /*05d0*/  LDS.U8 R8, [R0+0x17] ;  /* 0x0000170000087984 */ /* 0x000fe80000000000 */
[----:B------:R-:W2:Y:S01]  /*05e0*/  LDS.U8 R9, [R0+0x18] ;  /* 0x0000180000097984 */ /* 0x000ea20000000000 */
[----:B0-----:R-:W-:-:S03]  /*05f0*/  I2FP.F32.U32 R14, R11 ;  /* 0x0000000b000e7245 */ /* 0x001fc60000201000 */
[----:B------:R-:W-:Y:S01]  /*0600*/  LDS.U8 R11, [R0+0x19] ;  /* 0x00001900000b7984 */ /* 0x000fe20000000000 */
[----:B-1----:R-:W-:Y:S02]  /*0610*/  I2FP.F32.U32 R23, R23 ;  /* 0x0000001700177245 */ /* 0x002fe40000201000 */
[----:B---3--:R-:W-:Y:S02]  /*0620*/  I2FP.F32.U32 R24, R24 ;  /* 0x0000001800187245 */ /* 0x008fe40000201000 */
[----:B----4-:R-:W-:Y:S02]  /*0630*/  I2FP.F32.U32 R26, R19 ;  /* 0x00000013001a7245 */ /* 0x010fe40000201000 */
[----:B------:R-:W-:Y:S01]  /*0640*/  LDS.U8 R19, [R0+0x2c] ;  /* 0x00002c0000137984 */ /* 0x000fe20000000000 */
[----:B-----5:R-:W-:-:S03]  /*0650*/  I2FP.F32.U32 R25, R15 ;  /* 0x0000000f00197245 */ /* 0x020fc60000201000 */
[----:B------:R-:W0:Y:S01]  /*0660*/  LDS.U8 R15, [R0+0x2e] ;  /* 0x00002e00000f7984 */ /* 0x000e220000000000 */
[----:B--2---:R-:W-:-:S03]  /*0670*/  FFMA R18, R14, R18, R13 ;  /* 0x000000120e127223 */ /* 0x004fc6000000000d */
[----:B------:R-:W1:Y:S01]  /*0680*/  LDS.U8 R13, [R0+0x1a] ;  /* 0x00001a00000d7984 */ /* 0x000e620000000000 */
[----:B------:R-:W-:-:S03]  /*0690*/  FFMA R23, R23, R17, R18 ;  /* 0x0000001117177223 */ /* 0x000fc60000000012 */
[----:B------:R-:W2:Y:S01]  /*06a0*/  LDS R14, [R4+0x24] ;  /* 0x00002400040e7984 */ /* 0x000ea20000000800 */
[----:B------:R-:W-:Y:S01]  /*06b0*/  FFMA R23, R24, R20, R23 ;  /* 0x0000001418177223 */ /* 0x000fe20000000017 */
[----:B------:R-:W-:Y:S02]  /*06c0*/  I2FP.F32.U32 R24, R21 ;  /* 0x0000001500187245 */ /* 0x000fe40000201000 */
[----:B------:R-:W3:Y:S01]  /*06d0*/  LDS.U8 R17, [R0+0x1b] ;  /* 0x00001b0000117984 */ /* 0x000ee20000000000 */
[----:B------:R-:W-:Y:S01]  /*06e0*/  FFMA R23, R26, R22, R23 ;  /* 0x000000161a177223 */ /* 0x000fe20000000017 */
[----:B------:R-:W-:Y:S02]  /*06f0*/  I2FP.F32.U32 R26, R9 ;  /* 0x00000009001a7245 */ /* 0x000fe40000201000 */
[----:B------:R-:W4:Y:S01]  /*0700*/  LDS R18, [R4+0x28] ;  /* 0x0000280004127984 */ /* 0x000f220000000800 */
[----:B------:R-:W-:Y:S01]  /*0710*/  FFMA R24, R24, R16, R23 ;  /* 0x0000001018187223 */ /* 0x000fe20000000017 */
[----:B------:R-:W-:-:S02]  /*0720*/  I2FP.F32.U32 R23, R6 ;  /* 0x0000000600177245 */ /* 0x000fc40000201000 */
[----:B------:R-:W5:Y:S01]  /*0730*/  LDS R20, [R4+0x2c] ;  /* 0x00002c0004147984 */ /* 0x000f620000000800 */
[----:B------:R-:W-:Y:S01]  /*0740*/  FFMA R24, R25, R5, R24 ;  /* 0x0000000519187223 */ /* 0x000fe20000000018 */
[----:B0-----:R-:W-:Y:S02]  /*0750*/  I2FP.F32.U32 R25, R15 ;  /* 0x0000000f00197245 */ /* 0x001fe40000201000 */
[----:B------:R-:W0:Y:S01]  /*0760*/  LDS.U8 R21, [R0+0x2d] ;  /* 0x00002d0000157984 */ /* 0x000e220000000000 */
[----:B------:R-:W-:Y:S01]  /*0770*/  FFMA R23, R23, R7, R24 ;  /* 0x0000000717177223 */ /* 0x000fe20000000018 */
[----:B------:R-:W-:Y:S02]  /*0780*/  I2FP.F32.U32 R24, R8 ;  /* 0x0000000800187245 */ /* 0x000fe40000201000 */
[----:B------:R-:W0:Y:S04]  /*0790*/  LDS R22, [R4+0x30] ;  /* 0x0000300004167984 */ /* 0x000e280000000800 */
[----:B------:R-:W0:Y:S01]  /*07a0*/  LDS R16, [R4+0x34] ;  /* 0x0000340004107984 */ /* 0x000e220000000800 */
[----:B------:R-:W-:Y:S01]  /*07b0*/  FFMA R23, R24, R10, R23 ;  /* 0x0000000a18177223 */ /* 0x000fe20000000017 */
[----:B------:R-:W-:-:S02]  /*07c0*/  I2FP.F32.U32 R24, R11 ;  /* 0x0000000b00187245 */ /* 0x000fc40000201000 */
[----:B------:R-:W0:Y:S01]  /*07d0*/  LDS.U8 R6, [R0+0x2f] ;  /* 0x00002f0000067984 */ /* 0x000e220000000000 */
[----:B------:R-:W-:-:S03]  /*07e0*/  FFMA R23, R26, R12, R23 ;  /* 0x0000000c1a177223 */ /* 0x000fc60000000017 */
[----:B------:R-:W0:Y:S04]  /*07f0*/  LDS R5, [R4+0x38] ;  /* 0x0000380004057984 */ /* 0x000e280000000800 */
[----:B------:R-:W0:Y:S01]  /*0800*/  LDS R7, [R4+0x3c] ;  /* 0x00003c0004077984 */ /* 0x000e220000000800 */
[----:B-1----:R-:W-:-:S03]  /*0810*/  I2FP.F32.U32 R26, R13 ;  /* 0x0000000d001a7245 */ /* 0x002fc60000201000 */
[----:B------:R-:W1:Y:S01]  /*0820*/  LDS.U8 R8, [R0+0x30] ;  /* 0x0000300000087984 */ /* 0x000e620000000000 */
[----:B--2---:R-:W-:-:S03]  /*0830*/  FFMA R23, R24, R14, R23 ;  /* 0x0000000e18177223 */ /* 0x004fc60000000017 */
[----:B------:R-:W2:Y:S01]  /*0840*/  LDS R9, [R4+0x40] ;  /* 0x0000400004097984 */ /* 0x000ea20000000800 */
[----:B---3--:R-:W-:-:S03]  /*0850*/  I2FP.F32.U32 R24, R17 ;  /* 0x0000001100187245 */ /* 0x008fc60000201000 */
[----:B------:R-:W3:Y:S01]  /*0860*/  LDS.U8 R10, [R0+0x31] ;  /* 0x00003100000a7984 */ /* 0x000ee20000000000 */
[----:B----4-:R-:W-:Y:S01]  /*0870*/  FFMA R23, R26, R18, R23 ;  /* 0x000000121a177223 */ /* 0x010fe20000000017 */
[----:B------:R-:W-:Y:S02]  /*0880*/  I2FP.F32.U32 R26, R19 ;  /* 0x00000013001a7245 */ /* 0x000fe40000201000 */
[----:B------:R-:W4:Y:S01]  /*0890*/  LDS.U8 R12, [R0+0x42] ;  /* 0x00004200000c7984 */ /* 0x000f220000000000 */
[----:B-----5:R-:W-:-:S03]  /*08a0*/  FFMA R23, R24, R20, R23 ;  /* 0x0000001418177223 */ /* 0x020fc60000000017 */
[----:B------:R-:W5:Y:S01]  /*08b0*/  LDS R11, [R4+0x44] ;  /* 0x00004400040b7984 */ /* 0x000f620000000800 */
[----:B0-----:R-:W-:-:S03]  /*08c0*/  I2FP.F32.U32 R24, R21 ;  /* 0x0000001500187245 */ /* 0x001fc60000201000 */
[----:B------:R-:W0:Y:S01]  /*08d0*/  LDS.U8 R14, [R0+0x43] ;  /* 0x00004300000e7984 */ /* 0x000e220000000000 */
[----:B------:R-:W-:-:S03]  /*08e0*/  FFMA R23, R26, R22, R23 ;  /* 0x000000161a177223 */ /* 0x000fc60000000017 */
[----:B------:R-:W0:Y:S01]  /*08f0*/  LDS R13, [R4+0x48] ;  /* 0x00004800040d7984 */ /* 0x000e220000000800 */
[----:B------:R-:W-:-:S03]  /*0900*/  FFMA R24, R24, R16, R23 ;  /* 0x0000001018187223 */ /* 0x000fc60000000017 */
[----:B------:R-:W0:Y:S01]  /*0910*/  LDS.U8 R18, [R0+0x44] ;  /* 0x0000440000127984 */ /* 0x000e220000000000 */
[----:B------:R-:W-:-:S03]  /*0920*/  I2FP.F32.U32 R23, R6 ;  /* 0x0000000600177245 */ /* 0x000fc60000201000 */
[----:B------:R-:W0:Y:S01]  /*0930*/  LDS R17, [R4+0x4c] ;  /* 0x00004c0004117984 */ /* 0x000e220000000800 */
[----:B------:R-:W-:-:S03]  /*0940*/  FFMA R24, R25, R5, R24 ;  /* 0x0000000519187223 */ /* 0x000fc60000000018 */
[----:B------:R-:W0:Y:S01]  /*0950*/  LDS.U8 R20, [R0+0x45] ;  /* 0x0000450000147984 */ /* 0x000e220000000000 */
[----:B------:R-:W-:-:S03]  /*0960*/  FFMA R24, R23, R7, R24 ;  /* 0x0000000717187223 */ /* 0x000fc60000000018 */
[----:B------:R-:W0:Y:S01]  /*0970*/  LDS R19, [R4+0x50] ;  /* 0x0000500004137984 */ /* 0x000e220000000800 */
[----:B-1----:R-:W-:-:S03]  /*0980*/  I2FP.F32.U32 R23, R8 ;  /* 0x0000000800177245 */ /* 0x002fc60000201000 */
[----:B------:R-:W1:Y:S02]  /*0990*/  LDS.U8 R22, [R0+0x46] ;  /* 0x0000460000167984 */ /* 0x000e640000000000 */
[----:B--2---:R-:W-:Y:S02]  /*09a0*/  FFMA R24, R23, R9, R24 ;  /* 0x0000000917187223 */ /* 0x004fe40000000018 */
[----:B------:R-:W2:Y:S01]  /*09b0*/  LDS R21, [R4+0x54] ;  /* 0x0000540004157984 */ /* 0x000ea20000000800 */
[----:B---3--:R-:W-:-:S03]  /*09c0*/  I2FP.F32.U32 R23, R10 ;  /* 0x0000000a00177245 */ /* 0x008fc60000201000 */
[----:B------:R-:W3:Y:S01]  /*09d0*/  LDS.U8 R16, [R0+0x47] ;  /* 0x0000470000107984 */ /* 0x000ee20000000000 */
[----:B----4-:R-:W-:-:S03]  /*09e0*/  I2FP.F32.U32 R25, R12 ;  /* 0x0000000c00197245 */ /* 0x010fc60000201000 */
[----:B------:R-:W4:Y:S01]  /*09f0*/  LDS R15, [R4+0x58] ;  /* 0x00005800040f7984 */ /* 0x000f220000000800 */
[----:B-----5:R-:W-:-:S03]  /*0a00*/  FFMA R24, R23, R11, R24 ;  /* 0x0000000b17187223 */ /* 0x020fc60000000018 */
[----:B------:R-:W5:Y:S01]  /*0a10*/  LDS.U8 R6, [R0+0x58] ;  /* 0x0000580000067984 */ /* 0x000f620000000000 */
[----:B0-----:R-:W-:-:S03]  /*0a20*/  I2FP.F32.U32 R23, R14 ;  /* 0x0000000e00177245 */ /* 0x001fc60000201000 */
[----:B------:R-:W0:Y:S01]  /*0a30*/  LDS R5, [R4+0x5c] ;  /* 0x00005c0004057984 */ /* 0x000e220000000800 */
[----:B------:R-:W-:-:S03]  /*0a40*/  FFMA R24, R25, R13, R24 ;  /* 0x0000000d19187223 */ /* 0x000fc60000000018 */
[----:B------:R-:W0:Y:S01]  /*0a50*/  LDS R7, [R4+0x60] ;  /* 0x0000600004077984 */ /* 0x000e220000000800 */
[----:B------:R-:W-:-:S03]  /*0a60*/  I2FP.F32.U32 R25, R18 ;  /* 0x0000001200197245 */ /* 0x000fc60000201000 */
[----:B------:R-:W0:Y:S01]  /*0a70*/  LDS.U8 R8, [R0+0x59] ;  /* 0x0000590000087984 */ /* 0x000e220000000000 */
[----:B------:R-:W-:-:S03]  /*0a80*/  FFMA R24, R23, R17, R24 ;  /* 0x0000001117187223 */ /* 0x000fc60000000018 */
[----:B------:R-:W0:Y:S01]  /*0a90*/  LDS R9, [R4+0x64] ;  /* 0x0000640004097984 */ /* 0x000e220000000800 */
[----:B------:R-:W-:-:S03]  /*0aa0*/  I2FP.F32.U32 R23, R20 ;  /* 0x0000001400177245 */ /* 0x000fc60000201000 */
[----:B------:R-:W0:Y:S01]  /*0ab0*/  LDS.U8 R10, [R0+0x5a] ;  /* 0x00005a00000a7984 */ /* 0x000e220000000000 */
[----:B------:R-:W-:-:S03]  /*0ac0*/  FFMA R24, R25, R19, R24 ;  /* 0x0000001319187223 */ /* 0x000fc60000000018 */
[----:B------:R-:W0:Y:S01]  /*0ad0*/  LDS.U8 R11, [R0+0x5b] ;  /* 0x00005b00000b7984 */ /* 0x000e220000000000 */
[----:B-1----:R-:W-:-:S03]  /*0ae0*/  I2FP.F32.U32 R25, R22 ;  /* 0x0000001600197245 */ /* 0x002fc60000201000 */
[----:B------:R-:W1:Y:S01]  /*0af0*/  LDS R12, [R4+0x68] ;  /* 0x00006800040c7984 */ /* 0x000e620000000800 */
[----:B--2---:R-:W-:-:S03]  /*0b00*/  FFMA R24, R23, R21, R24 ;  /* 0x0000001517187223 */ /* 0x004fc60000000018 */
[----:B------:R-:W2:Y:S01]  /*0b10*/  LDS.U8 R13, [R0+0x5c] ;  /* 0x00005c00000d7984 */ /* 0x000ea20000000000 */
[----:B---3--:R-:W-:-:S03]  /*0b20*/  I2FP.F32.U32 R23, R16 ;  /* 0x0000001000177245 */ /* 0x008fc60000201000 */
[----:B------:R-:W3:Y:S01]  /*0b30*/  LDS R14, [R4+0x6c] ;  /* 0x00006c00040e7984 */ /* 0x000ee20000000800 */
[----:B----4-:R-:W-:-:S03]  /*0b40*/  FFMA R24, R25, R15, R24 ;  /* 0x0000000f19187223 */ /* 0x010fc60000000018 */
[----:B------:R-:W4:Y:S01]  /*0b50*/  LDS.U8 R17, [R0+0x5d] ;  /* 0x00005d0000117984 */ /* 0x000f220000000000 */
[----:B-----5:R-:W-:-:S03]  /*0b60*/  I2FP.F32.U32 R25, R6 ;  /* 0x0000000600197245 */ /* 0x020fc60000201000 */
[----:B------:R-:W5:Y:S01]  /*0b70*/  LDS R18, [R4+0x70] ;  /* 0x0000700004127984 */ /* 0x000f620000000800 */
[----:B0-----:R-:W-:-:S03]  /*0b80*/  FFMA R24, R23, R5, R24 ;  /* 0x0000000517187223 */ /* 0x001fc60000000018 */
[----:B------:R-:W-:Y:S01]  /*0b90*/  LDS.U8 R19, [R0+0x6e] ;  /* 0x00006e0000137984 */ /* 0x000fe20000000000 */
[----:B------:R-:W-:-:S03]  /*0ba0*/  FFMA R26, R25, R7, R24 ;  /* 0x00000007191a7223 */ /* 0x000fc60000000018 */
[----:B------:R-:W0:Y:S01]  /*0bb0*/  LDS R20, [R4+0x74] ;  /* 0x0000740004147984 */ /* 0x000e220000000800 */
[----:B------:R-:W-:-:S03]  /*0bc0*/  I2FP.F32.U32 R25, R8 ;  /* 0x0000000800197245 */ /* 0x000fc60000201000 */
[----:B------:R-:W0:Y:S02]  /*0bd0*/  LDS.U8 R21, [R0+0x6f] ;  /* 0x00006f0000157984 */ /* 0x000e240000000000 */
[----:B------:R-:W-:Y:S02]  /*0be0*/  FFMA R25, R25, R9, R26 ;  /* 0x0000000919197223 */ /* 0x000fe4000000001a */
[----:B------:R-:W0:Y:S01]  /*0bf0*/  LDS R22, [R4+0x78] ;  /* 0x0000780004167984 */ /* 0x000e220000000800 */
[----:B------:R-:W-:-:S03]  /*0c00*/  I2FP.F32.U32 R10, R10 ;  /* 0x0000000a000a7245 */ /* 0x000fc60000201000 */
[----:B------:R-:W0:Y:S01]  /*0c10*/  LDS.U8 R15, [R0+0x70] ;  /* 0x00007000000f7984 */ /* 0x000e220000000000 */
[----:B------:R-:W-:-:S03]  /*0c20*/  I2FP.F32.U32 R26, R11 ;  /* 0x0000000b001a7245 */ /* 0x000fc60000201000 */
[----:B------:R-:W0:Y:S01]  /*0c30*/  LDS R16, [R4+0x7c] ;  /* 0x00007c0004107984 */ /* 0x000e220000000800 */
[----:B-1----:R-:W-:-:S03]  /*0c40*/  FFMA R25, R10, R12, R25 ;  /* 0x0000000c0a197223 */ /* 0x002fc60000000019 */
[----:B------:R-:W1:Y:S01]  /*0c50*/  LDS.U8 R5, [R0+0x71] ;  /* 0x0000710000057984 */ /* 0x000e620000000000 */
[----:B--2---:R-:W-:-:S03]  /*0c60*/  I2FP.F32.U32 R10, R13 ;  /* 0x0000000d000a7245 */ /* 0x004fc60000201000 */
[----:B------:R-:W2:Y:S01]  /*0c70*/  LDS R6, [R4+0x80] ;  /* 0x0000800004067984 */ /* 0x000ea20000000800 */
[----:B---3--:R-:W-:-:S03]  /*0c80*/  FFMA R25, R26, R14, R25 ;  /* 0x0000000e1a197223 */ /* 0x008fc60000000019 */
[----:B------:R-:W3:Y:S01]  /*0c90*/  LDS.U8 R7, [R0+0x72] ;  /* 0x0000720000077984 */ /* 0x000ee20000000000 */
[----:B----4-:R-:W-:-:S03]  /*0ca0*/  I2FP.F32.U32 R12, R17 ;  /* 0x00000011000c7245 */ /* 0x010fc60000201000 */
[----:B------:R-:W4:Y:S01]  /*0cb0*/  LDS R23, [R4+0x84] ;  /* 0x0000840004177984 */ /* 0x000f220000000800 */
[----:B-----5:R-:W-:-:S03]  /*0cc0*/  FFMA R25, R10, R18, R25 ;  /* 0x000000120a197223 */ /* 0x020fc60000000019 */
[----:B------:R5:W4:Y:S04]  /*0cd0*/  LDS.U8 R8, [R0+0x73] ;  /* 0x0000730000087984 */ /* 0x000b280000000000 */
[----:B------:R-:W4:Y:S01]  /*0ce0*/  LDS R24, [R4+0x88] ;  /* 0x0000880004187984 */ /* 0x000f220000000800 */
[----:B0-----:R-:W-:-:S03]  /*0cf0*/  FFMA R25, R12, R20, R25 ;  /* 0x000000140c197223 */ /* 0x001fc60000000019 */
[----:B------:R3:W0:Y:S01]  /*0d00*/  LDS R9, [R4+0x8c] ;  /* 0x00008c0004097984 */ /* 0x0006220000000800 */
[----:B-----5:R-:W-:Y:S02]  /*0d10*/  I2FP.F32.U32 R0, R19 ;  /* 0x0000001300007245 */ /* 0x020fe40000201000 */
[----:B------:R-:W-:-:S03]  /*0d20*/  I2FP.F32.U32 R10, R21 ;  /* 0x00000015000a7245 */ /* 0x000fc60000201000 */
[----:B------:R-:W-:Y:S01]  /*0d30*/  FFMA R25, R0, R22, R25 ;  /* 0x0000001600197223 */ /* 0x000fe20000000019 */
[----:B------:R-:W-:-:S03]  /*0d40*/  I2FP.F32.U32 R0, R15 ;  /* 0x0000000f00007245 */ /* 0x000fc60000201000 */
[----:B------:R-:W-:Y:S01]  /*0d50*/  FFMA R25, R10, R16, R25 ;  /* 0x000000100a197223 */ /* 0x000fe20000000019 */
[----:B-1----:R-:W-:-:S03]  /*0d60*/  I2FP.F32.U32 R5, R5 ;  /* 0x0000000500057245 */ /* 0x002fc60000201000 */
[----:B--2---:R-:W-:Y:S01]  /*0d70*/  FFMA R0, R0, R6, R25 ;  /* 0x0000000600007223 */ /* 0x004fe20000000019 */
[----:B---3--:R-:W-:-:S03]  /*0d80*/  I2FP.F32.U32 R4, R7 ;  /* 0x0000000700047245 */ /* 0x008fc60000201000 */
[----:B----4-:R-:W-:Y:S01]  /*0d90*/  FFMA R5, R5, R23, R0 ;  /* 0x0000001705057223 */ /* 0x010fe20000000000 */
[----:B------:R-:W-:-:S03]  /*0da0*/  I2FP.F32.U32 R7, R8 ;  /* 0x0000000800077245 */ /* 0x000fc60000201000 */
[----:B------:R-:W-:-:S04]  /*0db0*/  FFMA R4, R4, R24, R5 ;  /* 0x0000001804047223 */ /* 0x000fc80000000005 */
[----:B0-----:R-:W-:-:S05]  /*0dc0*/  FFMA R7, R7, R9, R4 ;  /* 0x0000000907077223 */ /* 0x001fca0000000004 */
[----:B------:R-:W-:Y:S01]  /*0dd0*/  STG.E desc[UR4][R2.64], R7 ;  /* 0x0000000702007986 */ /* 0x000fe2000c101904 */
[----:B------:R-:W-:Y:S05]  /*0de0*/  EXIT ;  /* 0x000000000000794d */ /* 0x000fea0003800000 */
.L_x_15:
        /* <DEDUP_REMOVED lines=9> */
.L_x_19:


//--------------------- .text._Z16layer1_init_biasPfS_ --------------------------
	.section	.text._Z16layer1_init_biasPfS_,"ax",@progbits
	.align	128
        .global         _Z16layer1_init_biasPfS_
        .type           _Z16layer1_init_biasPfS_,@function
        .size           _Z16layer1_init_biasPfS_,(.L_x_20 - _Z16layer1_init_biasPfS_)
        .other          _Z16layer1_init_biasPfS_,@"STO_CUDA_ENTRY STV_DEFAULT"
_Z16layer1_init_biasPfS_:
.text._Z16layer1_init_biasPfS_:
[----:B------:R-:W-:Y:S01]  /*0000*/  LDC R1, c[0x0][0x37c] ;  /* 0x0000df00ff017b82 */ /* 0x000fe20000000800 */
[----:B------:R-:W0:Y:S01]  /*0010*/  S2R R9, SR_TID.Z ;  /* 0x0000000000097919 */ /* 0x000e220000002300 */
[----:B------:R-:W0:Y:S01]  /*0020*/  S2R R4, SR_CTAID.Z ;  /* 0x0000000000047919 */ /* 0x000e220000002700 */
[----:B------:R-:W1:Y:S01]  /*0030*/  S2R R7, SR_TID.Y ;  /* 0x0000000000077919 */ /* 0x000e620000002200 */
[----:B------:R-:W1:Y:S01]  /*0040*/  S2R R2, SR_CTAID.Y ;  /* 0x0000000000027919 */ /* 0x000e620000002600 */
[----:B------:R-:W2:Y:S01]  /*0050*/  S2R R0, SR_TID.X ;  /* 0x0000000000007919 */ /* 0x000ea20000002100 */
[----:B------:R-:W2:Y:S01]  /*0060*/  S2R R3, SR_CTAID.X ;  /* 0x0000000000037919 */ /* 0x000ea20000002500 */
[----:B0-----:R-:W-:-:S04]  /*0070*/  LEA R9, R4, R9, 0x1 ;  /* 0x0000000904097211 */ /* 0x001fc800078e08ff */
[----:B------:R-:W-:Y:S02]  /*0080*/  ISETP.GT.U32.AND P0, PT, R9, 0x5, PT ;  /* 0x000000050900780c */ /* 0x000fe40003f04070 */
[----:B-1----:R-:W-:-:S04]  /*0090*/  LEA R7, R2, R7, 0x4 ;  /* 0x0000000702077211 */ /* 0x002fc800078e20ff */
[----:B------:R-:W-:Y:S02]  /*00a0*/  ISETP.GT.U32.OR P0, PT, R7, 0x165, P0 ;  /* 0x000001650700780c */ /* 0x000fe40000704470 */
[----:B--2---:R-:W-:-:S04]  /*00b0*/  LEA R0, R3, R0, 0x4 ;  /* 0x0000000003007211 */ /* 0x004fc800078e20ff */
[----:B------:R-:W-:-:S13]  /*00c0*/  ISETP.GT.OR P0, PT, R0, 0x27d, P0 ;  /* 0x0000027d0000780c */ /* 0x000fda0000704670 */
[----:B------:R-:W-:Y:S05]  /*00d0*/  @P0 EXIT ;  /* 0x000000000000094d */ /* 0x000fea0003800000 */
[----:B------:R-:W0:Y:S01]  /*00e0*/  LDC.64 R2, c[0x0][0x388] ;  /* 0x0000e200ff027b82 */ /* 0x000e220000000a00 */
[----:B------:R-:W1:Y:S07]  /*00f0*/  LDCU.64 UR4, c[0x0][0x358] ;  /* 0x00006b00ff0477ac */ /* 0x000e6e0008000a00 */
[----:B------:R-:W2:Y:S01]  /*0100*/  LDC.64 R4, c[0x0][0x380] ;  /* 0x0000e000ff047b82 */ /* 0x000ea20000000a00 */
[----:B0-----:R-:W-:-:S06]  /*0110*/  IMAD.WIDE.U32 R2, R9, 0x4, R2 ;  /* 0x0000000409027825 */ /* 0x001fcc00078e0002 */
[----:B-1----:R-:W3:Y:S01]  /*0120*/  LDG.E R3, desc[UR4][R2.64] ;  /* 0x0000000402037981 */ /* 0x002ee2000c1e1900 */
[----:B------:R-:W-:-:S04]  /*0130*/  IMAD R0, R7, 0x27e, R0 ;  /* 0x0000027e07007824 */ /* 0x000fc800078e0200 */
[----:B------:R-:W-:-:S04]  /*0140*/  IMAD R9, R9, 0x37c34, R0 ;  /* 0x00037c3409097824 */ /* 0x000fc800078e0200 */
[----:B--2---:R-:W-:-:S05]  /*0150*/  IMAD.WIDE R4, R9, 0x4, R4 ;  /* 0x0000000409047825 */ /* 0x004fca00078e0204 */
[----:B---3--:R-:W-:Y:S01]  /*0160*/  STG.E desc[UR4][R4.64], R3 ;  /* 0x0000000304007986 */ /* 0x008fe2000c101904 */
[----:B------:R-:W-:Y:S05]  /*0170*/  EXIT ;  /* 0x000000000000794d */ /* 0x000fea0003800000 */
.L_x_16:
        /* <DEDUP_REMOVED lines=16> */
.L_x_20:


//--------------------- .nv.shared.reserved.0     --------------------------
	.section	.nv.shared.reserved.0,"aw",@nobits
	.weak		__nv_reservedSMEM_offset_0_alias
	.size		__nv_reservedSMEM_offset_0_alias, 0, 64
	.other		__nv_reservedSMEM_offset_0_alias,@"STO_CUDA_RESERVED_SHARED STV_DEFAULT"
__nv_reservedSMEM_offset_0_alias:
	.zero		0
	.zero		64


//--------------------- .nv.shared._Z19layer1_feature_mapsPfPhS_ --------------------------
	.section	.nv.shared._Z19layer1_feature_mapsPfPhS_,"aw",@nobits
	.sectionflags	@""
	.align	4
.nv.shared._Z19layer1_feature_mapsPfPhS_:
	.zero		2372


//--------------------- .nv.constant0._Z14layer1_sigmoidPfPh --------------------------
	.section	.nv.constant0._Z14layer1_sigmoidPfPh,"a",@progbits
	.sectionflags	@""
	.align	4
.nv.constant0._Z14layer1_sigmoidPfPh:
	.zero		912


//--------------------- .nv.constant0._Z19layer1_feature_mapsPfPhS_ --------------------------
	.section	.nv.constant0._Z19layer1_feature_mapsPfPhS_,"a",@progbits
	.sectionflags	@""
	.align	4
.nv.constant0._Z19layer1_feature_mapsPfPhS_:
	.zero		920


//--------------------- .nv.constant0._Z16layer1_init_biasPfS_ --------------------------
	.section	.nv.constant0._Z16layer1_init_biasPfS_,"a",@progbits
	.sectionflags	@""
	.align	4
.nv.constant0._Z16layer1_init_biasPfS_:
	.zero		912


//--------------------- SYMBOLS --------------------------

	.type		.nv.reservedSmem.offset0,@object
	.size		.nv.reservedSmem.offset0,0x4
	.type		.nv.reservedSmem.cap,@object
	.size		.nv.reservedSmem.cap,0x4
